	.target	sm_100a

	.elftype	@"ET_EXEC"


//--------------------- .note.nv.tkinfo           --------------------------
	.section	.note.nv.tkinfo,"",@"SHT_NOTE"
	.sectionflags	@"SHF_NOTE_NV_TKINFO"
	.tkinfo
        /*0018*/ 	.word	0x00000002
        /*0030*/ 	.string	""
        /*0030*/ 	.string	"ptxas"
        /*0030*/ 	.string	"Cuda compilation tools, release 13.0, V13.0.88"
        /*0030*/ 	.string	"Build cuda_13.0.r13.0/compiler.36424714_0"
        /*0030*/ 	.string	"-arch sm_100a -m 64 "



//--------------------- .note.nv.cuinfo           --------------------------
	.section	.note.nv.cuinfo,"",@"SHT_NOTE"
	.sectionflags	@"SHF_NOTE_NV_CUINFO"
        /*0018*/ 	.short	0x0002
        /*001a*/ 	.short	0x0064
        /*001c*/ 	.short	0x0082
	.zero		2


//--------------------- .nv.info                  --------------------------
	.section	.nv.info,"",@"SHT_CUDA_INFO"
	.align	4


	//----- nvinfo : EIATTR_REGCOUNT
	.align		4
        /*0000*/ 	.byte	0x04, 0x2f
        /*0002*/ 	.short	(.L_20 - .L_19)
	.align		4
.L_19:
        /*0004*/ 	.word	index@(_ZN7cutlass13device_kernelINS_4gemm6kernel13GemmUniversalIN4cute5tupleIJiiiiEEENS1_10collective13CollectiveMmaINS1_35MainloopSm100TmaUmmaWarpSpecializedILi16ELi2ELi4ENS5_IJNS4_1CILi2EEENSA_ILi1EEESC_EEEEENS5_IJNSA_ILi128EEENSA_ILi256EEENSA_ILi64EEEEEENS_12float_e4m3_tENS5_IJlSC_lEEESJ_SK_NS4_8TiledMMAINS4_8MMA_AtomIJNS4_10MMA_TraitsINS4_25SM100_MMA_F8F6F4_2x1SM_SSEJSJ_SJ_fSF_SG_NS4_17integral_constantINS4_4UMMA5MajorELSR_0EEESS_NSP_INSQ_7ScaleInELST_0EEESU_EEEEEENS4_6LayoutINS5_IJSC_SC_SC_EEENS5_IJNSA_ILi0EEESZ_SZ_EEEEENS5_IJNS4_10UnderscoreES12_S12_EEEEENS4_18SM100_TMA_2SM_LOADENS4_14ComposedLayoutINS4_7SwizzleILi2ELi4ELi3EEENS4_18smem_ptr_flag_bitsILi8EEENSX_INS5_IJNSA_ILi8EEESH_EEENS5_IJSH_SC_EEEEEEEvNS4_8identityES15_S1F_vS1G_EENS_8epilogue10collective18CollectiveEpilogueINS1I_23Sm100TmaWarpSpecializedILi4ELi2ELi32ELb0ELb0EEEJNS5_IJSH_SG_SH_EEENS5_IJNSX_ISH_SC_EENSX_INS5_IJNSA_ILi32EEESB_EEENS5_IJSC_SF_EEEEEEEESJ_SK_SJ_SK_NS1I_6fusion15FusionCallbacksIS1M_NS1U_13LinCombEltActINS1I_6thread4GELUESJ_fSJ_fLNS_15FloatRoundStyleE2EEES1N_S1T_JEEENS4_5SM1004TMEM4LOAD26SM100_TMEM_LOAD_32dp32b32xENS4_13SM90_TMA_LOADENS16_INS17_ILi1ELi4ELi3EEES1A_NSX_INS5_IJS1B_S1P_EEENS5_IJS1P_SC_EEEEEEENS4_39AutoVectorizingCopyWithAssumedAlignmentILi128EEENS4_14SM90_TMA_STOREES2B_S2D_S2D_EEEvvEEEEvNT_6ParamsE)
        /*0008*/ 	.word	0x0000007c


	//----- nvinfo : EIATTR_FRAME_SIZE
	.align		4
.L_20:
        /*000c*/ 	.byte	0x04, 0x11
        /*000e*/ 	.short	(.L_22 - .L_21)
	.align		4
.L_21:
        /*0010*/ 	.word	index@($__internal_2_$__cuda_sm10x_tcgen05_guardrail_trap_unallocated_columns_being_dealloced)
        /*0014*/ 	.word	0x00000000


	//----- nvinfo : EIATTR_FRAME_SIZE
	.align		4
.L_22:
        /*0018*/ 	.byte	0x04, 0x11
        /*001a*/ 	.short	(.L_24 - .L_23)
	.align		4
.L_23:
        /*001c*/ 	.word	index@($__internal_1_$__cuda_sm10x_tcgen05_guardrail_trap_phase_invalid_during_alloc)
        /*0020*/ 	.word	0x00000000


	//----- nvinfo : EIATTR_FRAME_SIZE
	.align		4
.L_24:
        /*0024*/ 	.byte	0x04, 0x11
        /*0026*/ 	.short	(.L_26 - .L_25)
	.align		4
.L_25:
        /*0028*/ 	.word	index@($__internal_0_$__cuda_sm10x_tcgen05_guardrail_trap_col_being_dealloced_not_returned_by_alloc)
        /*002c*/ 	.word	0x00000000


	//----- nvinfo : EIATTR_FRAME_SIZE
	.align		4
.L_26:
        /*0030*/ 	.byte	0x04, 0x11
        /*0032*/ 	.short	(.L_28 - .L_27)
	.align		4
.L_27:
        /*0034*/ 	.word	index@(_ZN7cutlass13device_kernelINS_4gemm6kernel13GemmUniversalIN4cute5tupleIJiiiiEEENS1_10collective13CollectiveMmaINS1_35MainloopSm100TmaUmmaWarpSpecializedILi16ELi2ELi4ENS5_IJNS4_1CILi2EEENSA_ILi1EEESC_EEEEENS5_IJNSA_ILi128EEENSA_ILi256EEENSA_ILi64EEEEEENS_12float_e4m3_tENS5_IJlSC_lEEESJ_SK_NS4_8TiledMMAINS4_8MMA_AtomIJNS4_10MMA_TraitsINS4_25SM100_MMA_F8F6F4_2x1SM_SSEJSJ_SJ_fSF_SG_NS4_17integral_constantINS4_4UMMA5MajorELSR_0EEESS_NSP_INSQ_7ScaleInELST_0EEESU_EEEEEENS4_6LayoutINS5_IJSC_SC_SC_EEENS5_IJNSA_ILi0EEESZ_SZ_EEEEENS5_IJNS4_10UnderscoreES12_S12_EEEEENS4_18SM100_TMA_2SM_LOADENS4_14ComposedLayoutINS4_7SwizzleILi2ELi4ELi3EEENS4_18smem_ptr_flag_bitsILi8EEENSX_INS5_IJNSA_ILi8EEESH_EEENS5_IJSH_SC_EEEEEEEvNS4_8identityES15_S1F_vS1G_EENS_8epilogue10collective18CollectiveEpilogueINS1I_23Sm100TmaWarpSpecializedILi4ELi2ELi32ELb0ELb0EEEJNS5_IJSH_SG_SH_EEENS5_IJNSX_ISH_SC_EENSX_INS5_IJNSA_ILi32EEESB_EEENS5_IJSC_SF_EEEEEEEESJ_SK_SJ_SK_NS1I_6fusion15FusionCallbacksIS1M_NS1U_13LinCombEltActINS1I_6thread4GELUESJ_fSJ_fLNS_15FloatRoundStyleE2EEES1N_S1T_JEEENS4_5SM1004TMEM4LOAD26SM100_TMEM_LOAD_32dp32b32xENS4_13SM90_TMA_LOADENS16_INS17_ILi1ELi4ELi3EEES1A_NSX_INS5_IJS1B_S1P_EEENS5_IJS1P_SC_EEEEEEENS4_39AutoVectorizingCopyWithAssumedAlignmentILi128EEENS4_14SM90_TMA_STOREES2B_S2D_S2D_EEEvvEEEEvNT_6ParamsE)
        /*0038*/ 	.word	0x00000000


	//----- nvinfo : EIATTR_MIN_STACK_SIZE
	.align		4
.L_28:
        /*003c*/ 	.byte	0x04, 0x12
        /*003e*/ 	.short	(.L_30 - .L_29)
	.align		4
.L_29:
        /*0040*/ 	.word	index@(_ZN7cutlass13device_kernelINS_4gemm6kernel13GemmUniversalIN4cute5tupleIJiiiiEEENS1_10collective13CollectiveMmaINS1_35MainloopSm100TmaUmmaWarpSpecializedILi16ELi2ELi4ENS5_IJNS4_1CILi2EEENSA_ILi1EEESC_EEEEENS5_IJNSA_ILi128EEENSA_ILi256EEENSA_ILi64EEEEEENS_12float_e4m3_tENS5_IJlSC_lEEESJ_SK_NS4_8TiledMMAINS4_8MMA_AtomIJNS4_10MMA_TraitsINS4_25SM100_MMA_F8F6F4_2x1SM_SSEJSJ_SJ_fSF_SG_NS4_17integral_constantINS4_4UMMA5MajorELSR_0EEESS_NSP_INSQ_7ScaleInELST_0EEESU_EEEEEENS4_6LayoutINS5_IJSC_SC_SC_EEENS5_IJNSA_ILi0EEESZ_SZ_EEEEENS5_IJNS4_10UnderscoreES12_S12_EEEEENS4_18SM100_TMA_2SM_LOADENS4_14ComposedLayoutINS4_7SwizzleILi2ELi4ELi3EEENS4_18smem_ptr_flag_bitsILi8EEENSX_INS5_IJNSA_ILi8EEESH_EEENS5_IJSH_SC_EEEEEEEvNS4_8identityES15_S1F_vS1G_EENS_8epilogue10collective18CollectiveEpilogueINS1I_23Sm100TmaWarpSpecializedILi4ELi2ELi32ELb0ELb0EEEJNS5_IJSH_SG_SH_EEENS5_IJNSX_ISH_SC_EENSX_INS5_IJNSA_ILi32EEESB_EEENS5_IJSC_SF_EEEEEEEESJ_SK_SJ_SK_NS1I_6fusion15FusionCallbacksIS1M_NS1U_13LinCombEltActINS1I_6thread4GELUESJ_fSJ_fLNS_15FloatRoundStyleE2EEES1N_S1T_JEEENS4_5SM1004TMEM4LOAD26SM100_TMEM_LOAD_32dp32b32xENS4_13SM90_TMA_LOADENS16_INS17_ILi1ELi4ELi3EEES1A_NSX_INS5_IJS1B_S1P_EEENS5_IJS1P_SC_EEEEEEENS4_39AutoVectorizingCopyWithAssumedAlignmentILi128EEENS4_14SM90_TMA_STOREES2B_S2D_S2D_EEEvvEEEEvNT_6ParamsE)
        /*0044*/ 	.word	0x00000000
.L_30:


//--------------------- .nv.compat                --------------------------
	.section	.nv.compat,"",@"SHT_CUDA_COMPAT_INFO"
	.align	4
        /*0000*/ 	.byte	0x02, 0x09, 0x01, 0x00, 0x02, 0x02, 0x02, 0x00, 0x02, 0x05, 0x05, 0x00, 0x03, 0x07, 0x01, 0x01
        /*0010*/ 	.byte	0x02, 0x03, 0x01, 0x00, 0x02, 0x06, 0x01, 0x00, 0x04, 0x0b, 0x08, 0x00, 0x01, 0x00, 0x00, 0x00
        /*0020*/ 	.byte	0x00, 0x00, 0x00, 0x00


//--------------------- .nv.info._ZN7cutlass13device_kernelINS_4gemm6kernel13GemmUniversalIN4cute5tupleIJiiiiEEENS1_10collective13CollectiveMmaINS1_35MainloopSm100TmaUmmaWarpSpecializedILi16ELi2ELi4ENS5_IJNS4_1CILi2EEENSA_ILi1EEESC_EEEEENS5_IJNSA_ILi128EEENSA_ILi256EEENSA_ILi64EEEEEENS_12float_e4m3_tENS5_IJlSC_lEEESJ_SK_NS4_8TiledMMAINS4_8MMA_AtomIJNS4_10MMA_TraitsINS4_25SM100_MMA_F8F6F4_2x1SM_SSEJSJ_SJ_fSF_SG_NS4_17integral_constantINS4_4UMMA5MajorELSR_0EEESS_NSP_INSQ_7ScaleInELST_0EEESU_EEEEEENS4_6LayoutINS5_IJSC_SC_SC_EEENS5_IJNSA_ILi0EEESZ_SZ_EEEEENS5_IJNS4_10UnderscoreES12_S12_EEEEENS4_18SM100_TMA_2SM_LOADENS4_14ComposedLayoutINS4_7SwizzleILi2ELi4ELi3EEENS4_18smem_ptr_flag_bitsILi8EEENSX_INS5_IJNSA_ILi8EEESH_EEENS5_IJSH_SC_EEEEEEEvNS4_8identityES15_S1F_vS1G_EENS_8epilogue10collective18CollectiveEpilogueINS1I_23Sm100TmaWarpSpecializedILi4ELi2ELi32ELb0ELb0EEEJNS5_IJSH_SG_SH_EEENS5_IJNSX_ISH_SC_EENSX_INS5_IJNSA_ILi32EEESB_EEENS5_IJSC_SF_EEEEEEEESJ_SK_SJ_SK_NS1I_6fusion15FusionCallbacksIS1M_NS1U_13LinCombEltActINS1I_6thread4GELUESJ_fSJ_fLNS_15FloatRoundStyleE2EEES1N_S1T_JEEENS4_5SM1004TMEM4LOAD26SM100_TMEM_LOAD_32dp32b32xENS4_13SM90_TMA_LOADENS16_INS17_ILi1ELi4ELi3EEES1A_NSX_INS5_IJS1B_S1P_EEENS5_IJS1P_SC_EEEEEEENS4_39AutoVectorizingCopyWithAssumedAlignmentILi128EEENS4_14SM90_TMA_STOREES2B_S2D_S2D_EEEvvEEEEvNT_6ParamsE --------------------------
	.section	.nv.info._ZN7cutlass13device_kernelINS_4gemm6kernel13GemmUniversalIN4cute5tupleIJiiiiEEENS1_10collective13CollectiveMmaINS1_35MainloopSm100TmaUmmaWarpSpecializedILi16ELi2ELi4ENS5_IJNS4_1CILi2EEENSA_ILi1EEESC_EEEEENS5_IJNSA_ILi128EEENSA_ILi256EEENSA_ILi64EEEEEENS_12float_e4m3_tENS5_IJlSC_lEEESJ_SK_NS4_8TiledMMAINS4_8MMA_AtomIJNS4_10MMA_TraitsINS4_25SM100_MMA_F8F6F4_2x1SM_SSEJSJ_SJ_fSF_SG_NS4_17integral_constantINS4_4UMMA5MajorELSR_0EEESS_NSP_INSQ_7ScaleInELST_0EEESU_EEEEEENS4_6LayoutINS5_IJSC_SC_SC_EEENS5_IJNSA_ILi0EEESZ_SZ_EEEEENS5_IJNS4_10UnderscoreES12_S12_EEEEENS4_18SM100_TMA_2SM_LOADENS4_14ComposedLayoutINS4_7SwizzleILi2ELi4ELi3EEENS4_18smem_ptr_flag_bitsILi8EEENSX_INS5_IJNSA_ILi8EEESH_EEENS5_IJSH_SC_EEEEEEEvNS4_8identityES15_S1F_vS1G_EENS_8epilogue10collective18CollectiveEpilogueINS1I_23Sm100TmaWarpSpecializedILi4ELi2ELi32ELb0ELb0EEEJNS5_IJSH_SG_SH_EEENS5_IJNSX_ISH_SC_EENSX_INS5_IJNSA_ILi32EEESB_EEENS5_IJSC_SF_EEEEEEEESJ_SK_SJ_SK_NS1I_6fusion15FusionCallbacksIS1M_NS1U_13LinCombEltActINS1I_6thread4GELUESJ_fSJ_fLNS_15FloatRoundStyleE2EEES1N_S1T_JEEENS4_5SM1004TMEM4LOAD26SM100_TMEM_LOAD_32dp32b32xENS4_13SM90_TMA_LOADENS16_INS17_ILi1ELi4ELi3EEES1A_NSX_INS5_IJS1B_S1P_EEENS5_IJS1P_SC_EEEEEEENS4_39AutoVectorizingCopyWithAssumedAlignmentILi128EEENS4_14SM90_TMA_STOREES2B_S2D_S2D_EEEvvEEEEvNT_6ParamsE,"",@"SHT_CUDA_INFO"
	.sectionflags	@""
	.align	4


	//----- nvinfo : EIATTR_CUDA_API_VERSION
	.align		4
        /*0000*/ 	.byte	0x04, 0x37
        /*0002*/ 	.short	(.L_32 - .L_31)
.L_31:
        /*0004*/ 	.word	0x00000082


	//----- nvinfo : EIATTR_KPARAM_INFO
	.align		4
.L_32:
        /*0008*/ 	.byte	0x04, 0x17
        /*000a*/ 	.short	(.L_34 - .L_33)
.L_33:
        /*000c*/ 	.word	0x00000000
        /*0010*/ 	.short	0x0000
        /*0012*/ 	.short	0x0000
        /*0014*/ 	.byte	0x00, 0xf0, 0x01, 0x20


	//----- nvinfo : EIATTR_AT_ENTRY_FRAGMENTS
	.align		4
.L_34:
        /*0018*/ 	.byte	0x04, 0x4f
        /*001a*/ 	.short	(.L_36 - .L_35)


	//   ....[0]....
.L_35:
        /*001c*/ 	.word	0x00000007


	//----- nvinfo : EIATTR_RESERVED_SMEM_USED
	.align		4
.L_36:
        /*0020*/ 	.byte	0x01, 0x41
	.zero		2


	//----- nvinfo : EIATTR_SPARSE_MMA_MASK
	.align		4
        /*0024*/ 	.byte	0x03, 0x50
        /*0026*/ 	.short	0x0000


	//----- nvinfo : EIATTR_TCGEN05_2CTA_USED
	.align		4
        /*0028*/ 	.byte	0x01, 0x52
	.zero		2


	//----- nvinfo : EIATTR_MAXREG_COUNT
	.align		4
        /*002c*/ 	.byte	0x03, 0x1b
        /*002e*/ 	.short	0x00ff


	//----- nvinfo : EIATTR_NUM_BARRIERS
	.align		4
        /*0030*/ 	.byte	0x02, 0x4c
        /*0032*/ 	.byte	0x07
	.zero		1


	//----- nvinfo : EIATTR_EXTERNS
	.align		4
        /*0034*/ 	.byte	0x04, 0x0f
        /*0036*/ 	.short	(.L_38 - .L_37)


	//   ....[0]....
	.align		4
.L_37:
        /*0038*/ 	.word	index@(__assertfail)


	//----- nvinfo : EIATTR_MERCURY_ISA_VERSION
	.align		4
.L_38:
        /*003c*/ 	.byte	0x03, 0x5f
        /*003e*/ 	.short	0x0101


	//----- nvinfo : EIATTR_INT_WARP_WIDE_INSTR_OFFSETS
	.align		4
        /*0040*/ 	.byte	0x04, 0x31
        /*0042*/ 	.short	(.L_40 - .L_39)


	//   ....[0]....
.L_39:
        /*0044*/ 	.word	0x00000e90


	//   ....[1]....
        /*0048*/ 	.word	0x00000f30


	//   ....[2]....
        /*004c*/ 	.word	0x00002280


	//   ....[3]....
        /*0050*/ 	.word	0x00004730


	//   ....[4]....
        /*0054*/ 	.word	0x00004760


	//   ....[5]....
        /*0058*/ 	.word	0x000047b0


	//   ....[6]....
        /*005c*/ 	.word	0x000050d0


	//   ....[7]....
        /*0060*/ 	.word	0x000050f0


	//   ....[8]....
        /*0064*/ 	.word	0x000051d0


	//   ....[9]....
        /*0068*/ 	.word	0x00005290


	//   ....[10]....
        /*006c*/ 	.word	0x000052b0


	//   ....[11]....
        /*0070*/ 	.word	0x00005380


	//   ....[12]....
        /*0074*/ 	.word	0x00005470


	//   ....[13]....
        /*0078*/ 	.word	0x00005490


	//   ....[14]....
        /*007c*/ 	.word	0x00005590


	//   ....[15]....
        /*0080*/ 	.word	0x00005740


	//   ....[16]....
        /*0084*/ 	.word	0x00005750


	//   ....[17]....
        /*0088*/ 	.word	0x000058e0


	//----- nvinfo : EIATTR_COOP_GROUP_MASK_REGIDS
	.align		4
.L_40:
        /*008c*/ 	.byte	0x04, 0x29
        /*008e*/ 	.short	(.L_42 - .L_41)


	//   ....[0]....
.L_41:
        /*0090*/ 	.word	0xffffffff


	//   ....[1]....
        /*0094*/ 	.word	0xffffffff


	//   ....[2]....
        /*0098*/ 	.word	0xffffffff


	//   ....[3]....
        /*009c*/ 	.word	0xffffffff


	//   ....[4]....
        /*00a0*/ 	.word	0xffffffff


	//   ....[5]....
        /*00a4*/ 	.word	0xffffffff


	//   ....[6]....
        /*00a8*/ 	.word	0xffffffff


	//   ....[7]....
        /*00ac*/ 	.word	0xffffffff


	//   ....[8]....
        /*00b0*/ 	.word	0xffffffff


	//   ....[9]....
        /*00b4*/ 	.word	0xffffffff


	//   ....[10]....
        /*00b8*/ 	.word	0xffffffff


	//   ....[11]....
        /*00bc*/ 	.word	0xffffffff


	//   ....[12]....
        /*00c0*/ 	.word	0xffffffff


	//   ....[13]....
        /*00c4*/ 	.word	0xffffffff


	//----- nvinfo : EIATTR_COOP_GROUP_INSTR_OFFSETS
	.align		4
.L_42:
        /*00c8*/ 	.byte	0x04, 0x28
        /*00ca*/ 	.short	(.L_44 - .L_43)


	//   ....[0]....
.L_43:
        /*00cc*/ 	.word	0x000000c0


	//   ....[1]....
        /*00d0*/ 	.word	0x000004d0


	//   ....[2]....
        /*00d4*/ 	.word	0x00000800


	//   ....[3]....
        /*00d8*/ 	.word	0x00000990


	//   ....[4]....
        /*00dc*/ 	.word	0x00000a80


	//   ....[5]....
        /*00e0*/ 	.word	0x00000be0


	//   ....[6]....
        /*00e4*/ 	.word	0x00000d70


	//   ....[7]....
        /*00e8*/ 	.word	0x00000fb0


	//   ....[8]....
        /*00ec*/ 	.word	0x00002160


	//   ....[9]....
        /*00f0*/ 	.word	0x00003600


	//   ....[10]....
        /*00f4*/ 	.word	0x00003ad0


	//   ....[11]....
        /*00f8*/ 	.word	0x00003b00


	//   ....[12]....
        /*00fc*/ 	.word	0x00004640


	//   ....[13]....
        /*0100*/ 	.word	0x00004850


	//----- nvinfo : EIATTR_VRC_CTA_INIT_COUNT
	.align		4
.L_44:
        /*0104*/ 	.byte	0x02, 0x4a
        /*0106*/ 	.byte	0x80
	.zero		1


	//----- nvinfo : EIATTR_SYSCALL_OFFSETS
	.align		4
        /*0108*/ 	.byte	0x04, 0x46
        /*010a*/ 	.short	(.L_46 - .L_45)


	//   ....[0]....
.L_45:
        /*010c*/ 	.word	0x00006300


	//   ....[1]....
        /*0110*/ 	.word	0x00006420


	//   ....[2]....
        /*0114*/ 	.word	0x00006e00


	//----- nvinfo : EIATTR_MBARRIER_INSTR_OFFSETS
	.align		4
.L_46:
        /*0118*/ 	.byte	0x04, 0x39
        /*011a*/ 	.short	(.L_48 - .L_47)


	//   ....[0]....
.L_47:
        /*011c*/ 	.word	0x000005e0
        /*0120*/ 	.word	0x000000ff
        /*0124*/ 	.word	0x00000000
        /*0128*/ 	.short	0x0100
        /*012a*/ 	.byte	0x08
	.zero		1


	//   ....[1]....
        /*012c*/ 	.word	0x000005f0
        /*0130*/ 	.word	0x000000ff
        /*0134*/ 	.word	0x00000080
        /*0138*/ 	.short	0x0100
        /*013a*/ 	.byte	0x08
	.zero		1


	//   ....[2]....
        /*013c*/ 	.word	0x00000600
        /*0140*/ 	.word	0x000000ff
        /*0144*/ 	.word	0x00000008
        /*0148*/ 	.short	0x0100
        /*014a*/ 	.byte	0x08
	.zero		1


	//   ....[3]....
        /*014c*/ 	.word	0x00000610
        /*0150*/ 	.word	0x000000ff
        /*0154*/ 	.word	0x00000088
        /*0158*/ 	.short	0x0100
        /*015a*/ 	.byte	0x08
	.zero		1


	//   ....[4]....
        /*015c*/ 	.word	0x00000620
        /*0160*/ 	.word	0x000000ff
        /*0164*/ 	.word	0x00000010
        /*0168*/ 	.short	0x0100
        /*016a*/ 	.byte	0x08
	.zero		1


	//   ....[5]....
        /*016c*/ 	.word	0x00000630
        /*0170*/ 	.word	0x000000ff
        /*0174*/ 	.word	0x00000090
        /*0178*/ 	.short	0x0100
        /*017a*/ 	.byte	0x08
	.zero		1


	//   ....[6]....
        /*017c*/ 	.word	0x00000640
        /*0180*/ 	.word	0x000000ff
        /*0184*/ 	.word	0x00000018
        /*0188*/ 	.short	0x0100
        /*018a*/ 	.byte	0x08
	.zero		1


	//   ....[7]....
        /*018c*/ 	.word	0x00000650
        /*0190*/ 	.word	0x000000ff
        /*0194*/ 	.word	0x00000098
        /*0198*/ 	.short	0x0100
        /*019a*/ 	.byte	0x08
	.zero		1


	//   ....[8]....
        /*019c*/ 	.word	0x00000660
        /*01a0*/ 	.word	0x000000ff
        /*01a4*/ 	.word	0x00000020
        /*01a8*/ 	.short	0x0100
        /*01aa*/ 	.byte	0x08
	.zero		1


	//   ....[9]....
        /*01ac*/ 	.word	0x00000670
        /*01b0*/ 	.word	0x000000ff
        /*01b4*/ 	.word	0x000000a0
        /*01b8*/ 	.short	0x0100
        /*01ba*/ 	.byte	0x08
	.zero		1


	//   ....[10]....
        /*01bc*/ 	.word	0x00000680
        /*01c0*/ 	.word	0x000000ff
        /*01c4*/ 	.word	0x00000028
        /*01c8*/ 	.short	0x0100
        /*01ca*/ 	.byte	0x08
	.zero		1


	//   ....[11]....
        /*01cc*/ 	.word	0x00000690
        /*01d0*/ 	.word	0x000000ff
        /*01d4*/ 	.word	0x000000a8
        /*01d8*/ 	.short	0x0100
        /*01da*/ 	.byte	0x08
	.zero		1


	//   ....[12]....
        /*01dc*/ 	.word	0x000006a0
        /*01e0*/ 	.word	0x000000ff
        /*01e4*/ 	.word	0x00000030
        /*01e8*/ 	.short	0x0100
        /*01ea*/ 	.byte	0x08
	.zero		1


	//   ....[13]....
        /*01ec*/ 	.word	0x000006b0
        /*01f0*/ 	.word	0x000000ff
        /*01f4*/ 	.word	0x000000b0
        /*01f8*/ 	.short	0x0100
        /*01fa*/ 	.byte	0x08
	.zero		1


	//   ....[14]....
        /*01fc*/ 	.word	0x000006c0
        /*0200*/ 	.word	0x000000ff
        /*0204*/ 	.word	0x00000038
        /*0208*/ 	.short	0x0100
        /*020a*/ 	.byte	0x08
	.zero		1


	//   ....[15]....
        /*020c*/ 	.word	0x000006d0
        /*0210*/ 	.word	0x000000ff
        /*0214*/ 	.word	0x000000b8
        /*0218*/ 	.short	0x0100
        /*021a*/ 	.byte	0x08
	.zero		1


	//   ....[16]....
        /*021c*/ 	.word	0x000006e0
        /*0220*/ 	.word	0x000000ff
        /*0224*/ 	.word	0x00000040
        /*0228*/ 	.short	0x0100
        /*022a*/ 	.byte	0x08
	.zero		1


	//   ....[17]....
        /*022c*/ 	.word	0x000006f0
        /*0230*/ 	.word	0x000000ff
        /*0234*/ 	.word	0x000000c0
        /*0238*/ 	.short	0x0100
        /*023a*/ 	.byte	0x08
	.zero		1


	//   ....[18]....
        /*023c*/ 	.word	0x00000700
        /*0240*/ 	.word	0x000000ff
        /*0244*/ 	.word	0x00000048
        /*0248*/ 	.short	0x0100
        /*024a*/ 	.byte	0x08
	.zero		1


	//   ....[19]....
        /*024c*/ 	.word	0x00000710
        /*0250*/ 	.word	0x000000ff
        /*0254*/ 	.word	0x000000c8
        /*0258*/ 	.short	0x0100
        /*025a*/ 	.byte	0x08
	.zero		1


	//   ....[20]....
        /*025c*/ 	.word	0x00000720
        /*0260*/ 	.word	0x000000ff
        /*0264*/ 	.word	0x00000050
        /*0268*/ 	.short	0x0100
        /*026a*/ 	.byte	0x08
	.zero		1


	//   ....[21]....
        /*026c*/ 	.word	0x00000730
        /*0270*/ 	.word	0x000000ff
        /*0274*/ 	.word	0x000000d0
        /*0278*/ 	.short	0x0100
        /*027a*/ 	.byte	0x08
	.zero		1


	//   ....[22]....
        /*027c*/ 	.word	0x00000740
        /*0280*/ 	.word	0x000000ff
        /*0284*/ 	.word	0x00000058
        /*0288*/ 	.short	0x0100
        /*028a*/ 	.byte	0x08
	.zero		1


	//   ....[23]....
        /*028c*/ 	.word	0x00000750
        /*0290*/ 	.word	0x000000ff
        /*0294*/ 	.word	0x000000d8
        /*0298*/ 	.short	0x0100
        /*029a*/ 	.byte	0x08
	.zero		1


	//   ....[24]....
        /*029c*/ 	.word	0x00000760
        /*02a0*/ 	.word	0x000000ff
        /*02a4*/ 	.word	0x00000060
        /*02a8*/ 	.short	0x0100
        /*02aa*/ 	.byte	0x08
	.zero		1


	//   ....[25]....
        /*02ac*/ 	.word	0x00000770
        /*02b0*/ 	.word	0x000000ff
        /*02b4*/ 	.word	0x000000e0
        /*02b8*/ 	.short	0x0100
        /*02ba*/ 	.byte	0x08
	.zero		1


	//   ....[26]....
        /*02bc*/ 	.word	0x00000780
        /*02c0*/ 	.word	0x000000ff
        /*02c4*/ 	.word	0x00000068
        /*02c8*/ 	.short	0x0100
        /*02ca*/ 	.byte	0x08
	.zero		1


	//   ....[27]....
        /*02cc*/ 	.word	0x00000790
        /*02d0*/ 	.word	0x000000ff
        /*02d4*/ 	.word	0x000000e8
        /*02d8*/ 	.short	0x0100
        /*02da*/ 	.byte	0x08
	.zero		1


	//   ....[28]....
        /*02dc*/ 	.word	0x000007a0
        /*02e0*/ 	.word	0x000000ff
        /*02e4*/ 	.word	0x00000070
        /*02e8*/ 	.short	0x0100
        /*02ea*/ 	.byte	0x08
	.zero		1


	//   ....[29]....
        /*02ec*/ 	.word	0x000007b0
        /*02f0*/ 	.word	0x000000ff
        /*02f4*/ 	.word	0x000000f0
        /*02f8*/ 	.short	0x0100
        /*02fa*/ 	.byte	0x08
	.zero		1


	//   ....[30]....
        /*02fc*/ 	.word	0x000007c0
        /*0300*/ 	.word	0x000000ff
        /*0304*/ 	.word	0x00000078
        /*0308*/ 	.short	0x0100
        /*030a*/ 	.byte	0x08
	.zero		1


	//   ....[31]....
        /*030c*/ 	.word	0x000007d0
        /*0310*/ 	.word	0x000000ff
        /*0314*/ 	.word	0x000000f8
        /*0318*/ 	.short	0x0100
        /*031a*/ 	.byte	0x08
	.zero		1


	//   ....[32]....
        /*031c*/ 	.word	0x00000900
        /*0320*/ 	.word	0x000000ff
        /*0324*/ 	.word	0x00000100
        /*0328*/ 	.short	0x0100
        /*032a*/ 	.byte	0x09
	.zero		1


	//   ....[33]....
        /*032c*/ 	.word	0x00000910
        /*0330*/ 	.word	0x000000ff
        /*0334*/ 	.word	0x00000120
        /*0338*/ 	.short	0x0100
        /*033a*/ 	.byte	0x09
	.zero		1


	//   ....[34]....
        /*033c*/ 	.word	0x00000920
        /*0340*/ 	.word	0x000000ff
        /*0344*/ 	.word	0x00000108
        /*0348*/ 	.short	0x0100
        /*034a*/ 	.byte	0x09
	.zero		1


	//   ....[35]....
        /*034c*/ 	.word	0x00000930
        /*0350*/ 	.word	0x000000ff
        /*0354*/ 	.word	0x00000128
        /*0358*/ 	.short	0x0100
        /*035a*/ 	.byte	0x09
	.zero		1


	//   ....[36]....
        /*035c*/ 	.word	0x00000940
        /*0360*/ 	.word	0x000000ff
        /*0364*/ 	.word	0x00000110
        /*0368*/ 	.short	0x0100
        /*036a*/ 	.byte	0x09
	.zero		1


	//   ....[37]....
        /*036c*/ 	.word	0x00000950
        /*0370*/ 	.word	0x000000ff
        /*0374*/ 	.word	0x00000130
        /*0378*/ 	.short	0x0100
        /*037a*/ 	.byte	0x09
	.zero		1


	//   ....[38]....
        /*037c*/ 	.word	0x00000960
        /*0380*/ 	.word	0x000000ff
        /*0384*/ 	.word	0x00000118
        /*0388*/ 	.short	0x0100
        /*038a*/ 	.byte	0x09
	.zero		1


	//   ....[39]....
        /*038c*/ 	.word	0x00000970
        /*0390*/ 	.word	0x000000ff
        /*0394*/ 	.word	0x00000138
        /*0398*/ 	.short	0x0100
        /*039a*/ 	.byte	0x09
	.zero		1


	//   ....[40]....
        /*039c*/ 	.word	0x00000a50
        /*03a0*/ 	.word	0x000000ff
        /*03a4*/ 	.word	0x00000140
        /*03a8*/ 	.short	0x0100
        /*03aa*/ 	.byte	0x08
	.zero		1


	//   ....[41]....
        /*03ac*/ 	.word	0x00000a60
        /*03b0*/ 	.word	0x000000ff
        /*03b4*/ 	.word	0x00000148
        /*03b8*/ 	.short	0x0100
        /*03ba*/ 	.byte	0x08
	.zero		1


	//   ....[42]....
        /*03bc*/ 	.word	0x00000b90
        /*03c0*/ 	.word	0x000000ff
        /*03c4*/ 	.word	0x00000150
        /*03c8*/ 	.short	0x0100
        /*03ca*/ 	.byte	0x08
	.zero		1


	//   ....[43]....
        /*03cc*/ 	.word	0x00000ba0
        /*03d0*/ 	.word	0x000000ff
        /*03d4*/ 	.word	0x00000160
        /*03d8*/ 	.short	0x0100
        /*03da*/ 	.byte	0x08
	.zero		1


	//   ....[44]....
        /*03dc*/ 	.word	0x00000bb0
        /*03e0*/ 	.word	0x000000ff
        /*03e4*/ 	.word	0x00000158
        /*03e8*/ 	.short	0x0100
        /*03ea*/ 	.byte	0x08
	.zero		1


	//   ....[45]....
        /*03ec*/ 	.word	0x00000bc0
        /*03f0*/ 	.word	0x000000ff
        /*03f4*/ 	.word	0x00000168
        /*03f8*/ 	.short	0x0100
        /*03fa*/ 	.byte	0x08
	.zero		1


	//   ....[46]....
        /*03fc*/ 	.word	0x00000ce0
        /*0400*/ 	.word	0x000000ff
        /*0404*/ 	.word	0x00000170
        /*0408*/ 	.short	0x0100
        /*040a*/ 	.byte	0x09
	.zero		1


	//   ....[47]....
        /*040c*/ 	.word	0x00000cf0
        /*0410*/ 	.word	0x000000ff
        /*0414*/ 	.word	0x00000190
        /*0418*/ 	.short	0x0100
        /*041a*/ 	.byte	0x09
	.zero		1


	//   ....[48]....
        /*041c*/ 	.word	0x00000d00
        /*0420*/ 	.word	0x000000ff
        /*0424*/ 	.word	0x00000178
        /*0428*/ 	.short	0x0100
        /*042a*/ 	.byte	0x09
	.zero		1


	//   ....[49]....
        /*042c*/ 	.word	0x00000d10
        /*0430*/ 	.word	0x000000ff
        /*0434*/ 	.word	0x00000198
        /*0438*/ 	.short	0x0100
        /*043a*/ 	.byte	0x09
	.zero		1


	//   ....[50]....
        /*043c*/ 	.word	0x00000d20
        /*0440*/ 	.word	0x000000ff
        /*0444*/ 	.word	0x00000180
        /*0448*/ 	.short	0x0100
        /*044a*/ 	.byte	0x09
	.zero		1


	//   ....[51]....
        /*044c*/ 	.word	0x00000d30
        /*0450*/ 	.word	0x000000ff
        /*0454*/ 	.word	0x000001a0
        /*0458*/ 	.short	0x0100
        /*045a*/ 	.byte	0x09
	.zero		1


	//   ....[52]....
        /*045c*/ 	.word	0x00000d40
        /*0460*/ 	.word	0x000000ff
        /*0464*/ 	.word	0x00000188
        /*0468*/ 	.short	0x0100
        /*046a*/ 	.byte	0x09
	.zero		1


	//   ....[53]....
        /*046c*/ 	.word	0x00000d50
        /*0470*/ 	.word	0x000000ff
        /*0474*/ 	.word	0x000001a8
        /*0478*/ 	.short	0x0100
        /*047a*/ 	.byte	0x09
	.zero		1


	//   ....[54]....
        /*047c*/ 	.word	0x00000e40
        /*0480*/ 	.word	0x000000ff
        /*0484*/ 	.word	0x000001b0
        /*0488*/ 	.short	0x0100
        /*048a*/ 	.byte	0x08
	.zero		1


	//   ....[55]....
        /*048c*/ 	.word	0x00000e50
        /*0490*/ 	.word	0x000000ff
        /*0494*/ 	.word	0x000001c0
        /*0498*/ 	.short	0x0100
        /*049a*/ 	.byte	0x08
	.zero		1


	//   ....[56]....
        /*049c*/ 	.word	0x00000e60
        /*04a0*/ 	.word	0x000000ff
        /*04a4*/ 	.word	0x000001b8
        /*04a8*/ 	.short	0x0100
        /*04aa*/ 	.byte	0x08
	.zero		1


	//   ....[57]....
        /*04ac*/ 	.word	0x00000e70
        /*04b0*/ 	.word	0x000000ff
        /*04b4*/ 	.word	0x000001c8
        /*04b8*/ 	.short	0x0100
        /*04ba*/ 	.byte	0x08
	.zero		1


	//   ....[58]....
        /*04bc*/ 	.word	0x00000f60
        /*04c0*/ 	.word	0x000000ff
        /*04c4*/ 	.word	0x000001d0
        /*04c8*/ 	.short	0x0100
        /*04ca*/ 	.byte	0x07
	.zero		1


	//   ....[59]....
        /*04cc*/ 	.word	0x00001950
        /*04d0*/ 	.word	0x00000002
        /*04d4*/ 	.word	0x000001c0
        /*04d8*/ 	.short	0x010a
        /*04da*/ 	.byte	0xff
	.zero		1


	//   ....[60]....
        /*04dc*/ 	.word	0x00001980
        /*04e0*/ 	.word	0x00000002
        /*04e4*/ 	.word	0x000001b0
        /*04e8*/ 	.short	0x0101
        /*04ea*/ 	.byte	0xff
	.zero		1


	//   ....[61]....
        /*04ec*/ 	.word	0x00001a50
        /*04f0*/ 	.word	0x000000ff
        /*04f4*/ 	.word	0x00000080
        /*04f8*/ 	.short	0x010a
        /*04fa*/ 	.byte	0x08
	.zero		1


	//   ....[62]....
        /*04fc*/ 	.word	0x00001b50
        /*0500*/ 	.word	0x000000ff
        /*0504*/ 	.word	0x00000080
        /*0508*/ 	.short	0x010a
        /*050a*/ 	.byte	0x21
	.zero		1


	//   ....[63]....
        /*050c*/ 	.word	0x00001d00
        /*0510*/ 	.word	0x000000ff
        /*0514*/ 	.word	0x00000080
        /*0518*/ 	.short	0x010a
        /*051a*/ 	.byte	0x08
	.zero		1


	//   ....[64]....
        /*051c*/ 	.word	0x00001e20
        /*0520*/ 	.word	0x000000ff
        /*0524*/ 	.word	0x00000148
        /*0528*/ 	.short	0x0101
        /*052a*/ 	.byte	0x06
	.zero		1


	//   ....[65]....
        /*052c*/ 	.word	0x00001e30
        /*0530*/ 	.word	0x000000ff
        /*0534*/ 	.word	0x00000080
        /*0538*/ 	.short	0x010a
        /*053a*/ 	.byte	0x08
	.zero		1


	//   ....[66]....
        /*053c*/ 	.word	0x00001eb0
        /*0540*/ 	.word	0x000000ff
        /*0544*/ 	.word	0x00000080
        /*0548*/ 	.short	0x010a
        /*054a*/ 	.byte	0x11
	.zero		1


	//   ....[67]....
        /*054c*/ 	.word	0x00002040
        /*0550*/ 	.word	0x000000ff
        /*0554*/ 	.word	0x00000080
        /*0558*/ 	.short	0x010a
        /*055a*/ 	.byte	0x08
	.zero		1


	//   ....[68]....
        /*055c*/ 	.word	0x00002190
        /*0560*/ 	.word	0x00000002
        /*0564*/ 	.word	0x00000150
        /*0568*/ 	.short	0x010a
        /*056a*/ 	.byte	0xff
	.zero		1


	//   ....[69]....
        /*056c*/ 	.word	0x00002250
        /*0570*/ 	.word	0x00000002
        /*0574*/ 	.word	0x00000000
        /*0578*/ 	.short	0x0101
        /*057a*/ 	.byte	0xff
	.zero		1


	//   ....[70]....
        /*057c*/ 	.word	0x000027b0
        /*0580*/ 	.word	0x000000ff
        /*0584*/ 	.word	0x00000000
        /*0588*/ 	.short	0x010a
        /*058a*/ 	.byte	0x04
	.zero		1


	//   ....[71]....
        /*058c*/ 	.word	0x00002840
        /*0590*/ 	.word	0x000000ff
        /*0594*/ 	.word	0x00000000
        /*0598*/ 	.short	0x010a
        /*059a*/ 	.byte	0x04
	.zero		1


	//   ....[72]....
        /*059c*/ 	.word	0x000028d0
        /*05a0*/ 	.word	0x000000ff
        /*05a4*/ 	.word	0x00000000
        /*05a8*/ 	.short	0x010a
        /*05aa*/ 	.byte	0x04
	.zero		1


	//   ....[73]....
        /*05ac*/ 	.word	0x00002960
        /*05b0*/ 	.word	0x000000ff
        /*05b4*/ 	.word	0x00000000
        /*05b8*/ 	.short	0x010a
        /*05ba*/ 	.byte	0x04
	.zero		1


	//   ....[74]....
        /*05bc*/ 	.word	0x000029f0
        /*05c0*/ 	.word	0x000000ff
        /*05c4*/ 	.word	0x00000000
        /*05c8*/ 	.short	0x010a
        /*05ca*/ 	.byte	0x04
	.zero		1


	//   ....[75]....
        /*05cc*/ 	.word	0x00002a80
        /*05d0*/ 	.word	0x000000ff
        /*05d4*/ 	.word	0x00000000
        /*05d8*/ 	.short	0x010a
        /*05da*/ 	.byte	0x04
	.zero		1


	//   ....[76]....
        /*05dc*/ 	.word	0x00002b10
        /*05e0*/ 	.word	0x000000ff
        /*05e4*/ 	.word	0x00000000
        /*05e8*/ 	.short	0x010a
        /*05ea*/ 	.byte	0x04
	.zero		1


	//   ....[77]....
        /*05ec*/ 	.word	0x00002ba0
        /*05f0*/ 	.word	0x000000ff
        /*05f4*/ 	.word	0x00000000
        /*05f8*/ 	.short	0x010a
        /*05fa*/ 	.byte	0x04
	.zero		1


	//   ....[78]....
        /*05fc*/ 	.word	0x00002c30
        /*0600*/ 	.word	0x000000ff
        /*0604*/ 	.word	0x00000000
        /*0608*/ 	.short	0x010a
        /*060a*/ 	.byte	0x04
	.zero		1


	//   ....[79]....
        /*060c*/ 	.word	0x00002cc0
        /*0610*/ 	.word	0x000000ff
        /*0614*/ 	.word	0x00000000
        /*0618*/ 	.short	0x010a
        /*061a*/ 	.byte	0x04
	.zero		1


	//   ....[80]....
        /*061c*/ 	.word	0x00002d50
        /*0620*/ 	.word	0x000000ff
        /*0624*/ 	.word	0x00000000
        /*0628*/ 	.short	0x010a
        /*062a*/ 	.byte	0x04
	.zero		1


	//   ....[81]....
        /*062c*/ 	.word	0x00002de0
        /*0630*/ 	.word	0x000000ff
        /*0634*/ 	.word	0x00000000
        /*0638*/ 	.short	0x010a
        /*063a*/ 	.byte	0x04
	.zero		1


	//   ....[82]....
        /*063c*/ 	.word	0x00002e70
        /*0640*/ 	.word	0x000000ff
        /*0644*/ 	.word	0x00000000
        /*0648*/ 	.short	0x010a
        /*064a*/ 	.byte	0x04
	.zero		1


	//   ....[83]....
        /*064c*/ 	.word	0x00002f00
        /*0650*/ 	.word	0x000000ff
        /*0654*/ 	.word	0x00000000
        /*0658*/ 	.short	0x010a
        /*065a*/ 	.byte	0x04
	.zero		1


	//   ....[84]....
        /*065c*/ 	.word	0x00002f90
        /*0660*/ 	.word	0x000000ff
        /*0664*/ 	.word	0x00000000
        /*0668*/ 	.short	0x010a
        /*066a*/ 	.byte	0x04
	.zero		1


	//   ....[85]....
        /*066c*/ 	.word	0x00003030
        /*0670*/ 	.word	0x00000000
        /*0674*/ 	.word	0x00000000
        /*0678*/ 	.short	0x010a
        /*067a*/ 	.byte	0xff
	.zero		1


	//   ....[86]....
        /*067c*/ 	.word	0x00003160
        /*0680*/ 	.word	0x00000000
        /*0684*/ 	.word	0x000001b0
        /*0688*/ 	.short	0x010a
        /*068a*/ 	.byte	0xff
	.zero		1


	//   ....[87]....
        /*068c*/ 	.word	0x000031d0
        /*0690*/ 	.word	0x00000000
        /*0694*/ 	.word	0x00000000
        /*0698*/ 	.short	0x0101
        /*069a*/ 	.byte	0xff
	.zero		1


	//   ....[88]....
        /*069c*/ 	.word	0x000031f0
        /*06a0*/ 	.word	0x000000ff
        /*06a4*/ 	.word	0x00000160
        /*06a8*/ 	.short	0x010a
        /*06aa*/ 	.byte	0x05
	.zero		1


	//   ....[89]....
        /*06ac*/ 	.word	0x00003310
        /*06b0*/ 	.word	0x00000000
        /*06b4*/ 	.word	0x00000150
        /*06b8*/ 	.short	0x010a
        /*06ba*/ 	.byte	0xff
	.zero		1


	//   ....[90]....
        /*06bc*/ 	.word	0x00003410
        /*06c0*/ 	.word	0x00000000
        /*06c4*/ 	.word	0x00000000
        /*06c8*/ 	.short	0x0101
        /*06ca*/ 	.byte	0xff
	.zero		1


	//   ....[91]....
        /*06cc*/ 	.word	0x000034a0
        /*06d0*/ 	.word	0x000000ff
        /*06d4*/ 	.word	0x00000160
        /*06d8*/ 	.short	0x0106
        /*06da*/ 	.byte	0x05
	.zero		1


	//   ....[92]....
        /*06dc*/ 	.word	0x000034c0
        /*06e0*/ 	.word	0x000000ff
        /*06e4*/ 	.word	0x00000160
        /*06e8*/ 	.short	0x010a
        /*06ea*/ 	.byte	0x05
	.zero		1


	//   ....[93]....
        /*06ec*/ 	.word	0x00003550
        /*06f0*/ 	.word	0x000000ff
        /*06f4*/ 	.word	0x00000160
        /*06f8*/ 	.short	0x0106
        /*06fa*/ 	.byte	0x04
	.zero		1


	//   ....[94]....
        /*06fc*/ 	.word	0x00003590
        /*0700*/ 	.word	0x00000000
        /*0704*/ 	.word	0x00000160
        /*0708*/ 	.short	0x010a
        /*070a*/ 	.byte	0xff
	.zero		1


	//   ....[95]....
        /*070c*/ 	.word	0x000037d0
        /*0710*/ 	.word	0x000000ff
        /*0714*/ 	.word	0x00000008
        /*0718*/ 	.short	0x010a
        /*071a*/ 	.byte	0x06
	.zero		1


	//   ....[96]....
        /*071c*/ 	.word	0x000037f0
        /*0720*/ 	.word	0x000000ff
        /*0724*/ 	.word	0x00000008
        /*0728*/ 	.short	0x010a
        /*072a*/ 	.byte	0x06
	.zero		1


	//   ....[97]....
        /*072c*/ 	.word	0x00003980
        /*0730*/ 	.word	0x000000ff
        /*0734*/ 	.word	0x00000008
        /*0738*/ 	.short	0x010a
        /*073a*/ 	.byte	0x06
	.zero		1


	//   ....[98]....
        /*073c*/ 	.word	0x000039a0
        /*0740*/ 	.word	0x000000ff
        /*0744*/ 	.word	0x00000008
        /*0748*/ 	.short	0x010a
        /*074a*/ 	.byte	0x06
	.zero		1


	//   ....[99]....
        /*074c*/ 	.word	0x00003a60
        /*0750*/ 	.word	0x000000ff
        /*0754*/ 	.word	0x00000000
        /*0758*/ 	.short	0x0101
        /*075a*/ 	.byte	0x07
	.zero		1


	//   ....[100]....
        /*075c*/ 	.word	0x00003d60
        /*0760*/ 	.word	0x00000000
        /*0764*/ 	.word	0x00000150
        /*0768*/ 	.short	0x010a
        /*076a*/ 	.byte	0xff
	.zero		1


	//   ....[101]....
        /*076c*/ 	.word	0x00003e20
        /*0770*/ 	.word	0x00000000
        /*0774*/ 	.word	0x00000000
        /*0778*/ 	.short	0x0101
        /*077a*/ 	.byte	0xff
	.zero		1


	//   ....[102]....
        /*077c*/ 	.word	0x00003ee0
        /*0780*/ 	.word	0x000000ff
        /*0784*/ 	.word	0x00000000
        /*0788*/ 	.short	0x010a
        /*078a*/ 	.byte	0x06
	.zero		1


	//   ....[103]....
        /*078c*/ 	.word	0x00003ef0
        /*0790*/ 	.word	0x000000ff
        /*0794*/ 	.word	0x00000190
        /*0798*/ 	.short	0x010a
        /*079a*/ 	.byte	0x0a
	.zero		1


	//   ....[104]....
        /*079c*/ 	.word	0x00003fa0
        /*07a0*/ 	.word	0x000000ff
        /*07a4*/ 	.word	0x00000000
        /*07a8*/ 	.short	0x010a
        /*07aa*/ 	.byte	0x09
	.zero		1


	//   ....[105]....
        /*07ac*/ 	.word	0x000040e0
        /*07b0*/ 	.word	0x000000ff
        /*07b4*/ 	.word	0x00000000
        /*07b8*/ 	.short	0x010a
        /*07ba*/ 	.byte	0x06
	.zero		1


	//   ....[106]....
        /*07bc*/ 	.word	0x00004330
        /*07c0*/ 	.word	0x000000ff
        /*07c4*/ 	.word	0x00000000
        /*07c8*/ 	.short	0x010a
        /*07ca*/ 	.byte	0x07
	.zero		1


	//   ....[107]....
        /*07cc*/ 	.word	0x000043c0
        /*07d0*/ 	.word	0x000000ff
        /*07d4*/ 	.word	0x00000000
        /*07d8*/ 	.short	0x010a
        /*07da*/ 	.byte	0x07
	.zero		1


	//   ....[108]....
        /*07dc*/ 	.word	0x00004450
        /*07e0*/ 	.word	0x000000ff
        /*07e4*/ 	.word	0x00000000
        /*07e8*/ 	.short	0x010a
        /*07ea*/ 	.byte	0x07
	.zero		1


	//   ....[109]....
        /*07ec*/ 	.word	0x000044f0
        /*07f0*/ 	.word	0x00000000
        /*07f4*/ 	.word	0x00000000
        /*07f8*/ 	.short	0x010a
        /*07fa*/ 	.byte	0xff
	.zero		1


	//   ....[110]....
        /*07fc*/ 	.word	0x00004530
        /*0800*/ 	.word	0x00000000
        /*0804*/ 	.word	0x00000000
        /*0808*/ 	.short	0x010a
        /*080a*/ 	.byte	0xff
	.zero		1


	//   ....[111]....
        /*080c*/ 	.word	0x000045a0
        /*0810*/ 	.word	0x000000ff
        /*0814*/ 	.word	0x00000000
        /*0818*/ 	.short	0x0101
        /*081a*/ 	.byte	0x05
	.zero		1


	//   ....[112]....
        /*081c*/ 	.word	0x000045e0
        /*0820*/ 	.word	0x000000ff
        /*0824*/ 	.word	0x000001d0
        /*0828*/ 	.short	0x010a
        /*082a*/ 	.byte	0x08
	.zero		1


	//   ....[113]....
        /*082c*/ 	.word	0x00004630
        /*0830*/ 	.word	0x000000ff
        /*0834*/ 	.word	0x00000000
        /*0838*/ 	.short	0x0101
        /*083a*/ 	.byte	0x05
	.zero		1


	//   ....[114]....
        /*083c*/ 	.word	0x00004a80
        /*0840*/ 	.word	0x00000000
        /*0844*/ 	.word	0x00000150
        /*0848*/ 	.short	0x010a
        /*084a*/ 	.byte	0xff
	.zero		1


	//   ....[115]....
        /*084c*/ 	.word	0x00004b40
        /*0850*/ 	.word	0x00000000
        /*0854*/ 	.word	0x00000000
        /*0858*/ 	.short	0x0101
        /*085a*/ 	.byte	0xff
	.zero		1


	//   ....[116]....
        /*085c*/ 	.word	0x00004e60
        /*0860*/ 	.word	0x000000ff
        /*0864*/ 	.word	0x00000148
        /*0868*/ 	.short	0x010a
        /*086a*/ 	.byte	0x07
	.zero		1


	//   ....[117]....
        /*086c*/ 	.word	0x00005050
        /*0870*/ 	.word	0x000000ff
        /*0874*/ 	.word	0x00000120
        /*0878*/ 	.short	0x010a
        /*087a*/ 	.byte	0x07
	.zero		1


	//   ....[118]....
        /*087c*/ 	.word	0x00005240
        /*0880*/ 	.word	0x000000ff
        /*0884*/ 	.word	0x00000100
        /*0888*/ 	.short	0x010b
        /*088a*/ 	.byte	0x07
	.zero		1


	//   ....[119]....
        /*088c*/ 	.word	0x00005250
        /*0890*/ 	.word	0x000000ff
        /*0894*/ 	.word	0x00000000
        /*0898*/ 	.short	0x0101
        /*089a*/ 	.byte	0x0e
	.zero		1


	//   ....[120]....
        /*089c*/ 	.word	0x00005260
        /*08a0*/ 	.word	0x000000ff
        /*08a4*/ 	.word	0x00000128
        /*08a8*/ 	.short	0x010a
        /*08aa*/ 	.byte	0x07
	.zero		1


	//   ....[121]....
        /*08ac*/ 	.word	0x00005410
        /*08b0*/ 	.word	0x000000ff
        /*08b4*/ 	.word	0x00000108
        /*08b8*/ 	.short	0x010b
        /*08ba*/ 	.byte	0x07
	.zero		1


	//   ....[122]....
        /*08bc*/ 	.word	0x00005420
        /*08c0*/ 	.word	0x000000ff
        /*08c4*/ 	.word	0x00000000
        /*08c8*/ 	.short	0x0101
        /*08ca*/ 	.byte	0x0e
	.zero		1


	//   ....[123]....
        /*08cc*/ 	.word	0x00005430
        /*08d0*/ 	.word	0x000000ff
        /*08d4*/ 	.word	0x00000130
        /*08d8*/ 	.short	0x010a
        /*08da*/ 	.byte	0x07
	.zero		1


	//   ....[124]....
        /*08dc*/ 	.word	0x00005620
        /*08e0*/ 	.word	0x000000ff
        /*08e4*/ 	.word	0x00000110
        /*08e8*/ 	.short	0x010b
        /*08ea*/ 	.byte	0x07
	.zero		1


	//   ....[125]....
        /*08ec*/ 	.word	0x00005690
        /*08f0*/ 	.word	0x000000ff
        /*08f4*/ 	.word	0x00000000
        /*08f8*/ 	.short	0x0101
        /*08fa*/ 	.byte	0x0e
	.zero		1


	//   ....[126]....
        /*08fc*/ 	.word	0x000056a0
        /*0900*/ 	.word	0x000000ff
        /*0904*/ 	.word	0x00000138
        /*0908*/ 	.short	0x010a
        /*090a*/ 	.byte	0x07
	.zero		1


	//   ....[127]....
        /*090c*/ 	.word	0x00005940
        /*0910*/ 	.word	0x000000ff
        /*0914*/ 	.word	0x00000118
        /*0918*/ 	.short	0x010b
        /*091a*/ 	.byte	0x07
	.zero		1


	//   ....[128]....
        /*091c*/ 	.word	0x00005960
        /*0920*/ 	.word	0x000000ff
        /*0924*/ 	.word	0x00000000
        /*0928*/ 	.short	0x0101
        /*092a*/ 	.byte	0x0d
	.zero		1


	//   ....[129]....
        /*092c*/ 	.word	0x00005990
        /*0930*/ 	.word	0x000000ff
        /*0934*/ 	.word	0x00000120
        /*0938*/ 	.short	0x010a
        /*093a*/ 	.byte	0x07
	.zero		1


	//   ....[130]....
        /*093c*/ 	.word	0x000059b0
        /*0940*/ 	.word	0x000000ff
        /*0944*/ 	.word	0x00000128
        /*0948*/ 	.short	0x010a
        /*094a*/ 	.byte	0x07
	.zero		1


	//   ....[131]....
        /*094c*/ 	.word	0x000059d0
        /*0950*/ 	.word	0x000000ff
        /*0954*/ 	.word	0x00000130
        /*0958*/ 	.short	0x010a
        /*095a*/ 	.byte	0x07
	.zero		1


	//   ....[132]....
        /*095c*/ 	.word	0x00005a10
        /*0960*/ 	.word	0x00000000
        /*0964*/ 	.word	0x00000138
        /*0968*/ 	.short	0x010a
        /*096a*/ 	.byte	0xff
	.zero		1


	//   ....[133]....
        /*096c*/ 	.word	0x00005ca0
        /*0970*/ 	.word	0x00000000
        /*0974*/ 	.word	0x00000150
        /*0978*/ 	.short	0x010a
        /*097a*/ 	.byte	0xff
	.zero		1


	//   ....[134]....
        /*097c*/ 	.word	0x00005d60
        /*0980*/ 	.word	0x00000000
        /*0984*/ 	.word	0x00000000
        /*0988*/ 	.short	0x0101
        /*098a*/ 	.byte	0xff
	.zero		1


	//   ....[135]....
        /*098c*/ 	.word	0x00006870
        /*0990*/ 	.word	0x00000004
        /*0994*/ 	.word	0x00000100
        /*0998*/ 	.short	0x010a
        /*099a*/ 	.byte	0xff
	.zero		1


	//   ....[136]....
        /*099c*/ 	.word	0x000068a0
        /*09a0*/ 	.word	0x00000000
        /*09a4*/ 	.word	0x00000170
        /*09a8*/ 	.short	0x010a
        /*09aa*/ 	.byte	0xff
	.zero		1


	//   ....[137]....
        /*09ac*/ 	.word	0x00006a70
        /*09b0*/ 	.word	0x00000002
        /*09b4*/ 	.word	0x00000100
        /*09b8*/ 	.short	0x010a
        /*09ba*/ 	.byte	0xff
	.zero		1


	//   ....[138]....
        /*09bc*/ 	.word	0x00006bf0
        /*09c0*/ 	.word	0x00000000
        /*09c4*/ 	.word	0x00000000
        /*09c8*/ 	.short	0x0101
        /*09ca*/ 	.byte	0xff
	.zero		1


	//   ....[139]....
        /*09cc*/ 	.word	0x00006cd0
        /*09d0*/ 	.word	0x0000005f
        /*09d4*/ 	.word	0x00000170
        /*09d8*/ 	.short	0x010a
        /*09da*/ 	.byte	0xff
	.zero		1


	//   ....[140]....
        /*09dc*/ 	.word	0x00007010
        /*09e0*/ 	.word	0x0000005f
        /*09e4*/ 	.word	0x00000000
        /*09e8*/ 	.short	0x0101
        /*09ea*/ 	.byte	0xff
	.zero		1


	//   ....[141]....
        /*09ec*/ 	.word	0x0000ad20
        /*09f0*/ 	.word	0x00000002
        /*09f4*/ 	.word	0x00000100
        /*09f8*/ 	.short	0x010a
        /*09fa*/ 	.byte	0xff
	.zero		1


	//   ....[142]....
        /*09fc*/ 	.word	0x0000ae10
        /*0a00*/ 	.word	0x00000002
        /*0a04*/ 	.word	0x000001c0
        /*0a08*/ 	.short	0x010a
        /*0a0a*/ 	.byte	0xff
	.zero		1


	//   ....[143]....
        /*0a0c*/ 	.word	0x0000ae70
        /*0a10*/ 	.word	0x00000002
        /*0a14*/ 	.word	0x00000080
        /*0a18*/ 	.short	0x010a
        /*0a1a*/ 	.byte	0xff
	.zero		1


	//   ....[144]....
        /*0a1c*/ 	.word	0x0000aed0
        /*0a20*/ 	.word	0x00000002
        /*0a24*/ 	.word	0x00000080
        /*0a28*/ 	.short	0x010a
        /*0a2a*/ 	.byte	0xff
	.zero		1


	//   ....[145]....
        /*0a2c*/ 	.word	0x0000af20
        /*0a30*/ 	.word	0x00000002
        /*0a34*/ 	.word	0x00000150
        /*0a38*/ 	.short	0x010a
        /*0a3a*/ 	.byte	0xff
	.zero		1


	//   ....[146]....
        /*0a3c*/ 	.word	0x0000af80
        /*0a40*/ 	.word	0x00000000
        /*0a44*/ 	.word	0x00000000
        /*0a48*/ 	.short	0x010a
        /*0a4a*/ 	.byte	0xff
	.zero		1


	//   ....[147]....
        /*0a4c*/ 	.word	0x0000afe0
        /*0a50*/ 	.word	0x00000000
        /*0a54*/ 	.word	0x00000000
        /*0a58*/ 	.short	0x010a
        /*0a5a*/ 	.byte	0xff
	.zero		1


	//   ....[148]....
        /*0a5c*/ 	.word	0x0000b040
        /*0a60*/ 	.word	0x00000000
        /*0a64*/ 	.word	0x00000000
        /*0a68*/ 	.short	0x010a
        /*0a6a*/ 	.byte	0xff
	.zero		1


	//   ....[149]....
        /*0a6c*/ 	.word	0x0000b0a0
        /*0a70*/ 	.word	0x00000000
        /*0a74*/ 	.word	0x00000000
        /*0a78*/ 	.short	0x010a
        /*0a7a*/ 	.byte	0xff
	.zero		1


	//   ....[150]....
        /*0a7c*/ 	.word	0x0000b100
        /*0a80*/ 	.word	0x00000000
        /*0a84*/ 	.word	0x00000000
        /*0a88*/ 	.short	0x010a
        /*0a8a*/ 	.byte	0xff
	.zero		1


	//   ....[151]....
        /*0a8c*/ 	.word	0x0000b160
        /*0a90*/ 	.word	0x00000000
        /*0a94*/ 	.word	0x00000000
        /*0a98*/ 	.short	0x010a
        /*0a9a*/ 	.byte	0xff
	.zero		1


	//   ....[152]....
        /*0a9c*/ 	.word	0x0000b1c0
        /*0aa0*/ 	.word	0x00000000
        /*0aa4*/ 	.word	0x00000000
        /*0aa8*/ 	.short	0x010a
        /*0aaa*/ 	.byte	0xff
	.zero		1


	//   ....[153]....
        /*0aac*/ 	.word	0x0000b220
        /*0ab0*/ 	.word	0x00000000
        /*0ab4*/ 	.word	0x00000000
        /*0ab8*/ 	.short	0x010a
        /*0aba*/ 	.byte	0xff
	.zero		1


	//   ....[154]....
        /*0abc*/ 	.word	0x0000b280
        /*0ac0*/ 	.word	0x00000000
        /*0ac4*/ 	.word	0x00000000
        /*0ac8*/ 	.short	0x010a
        /*0aca*/ 	.byte	0xff
	.zero		1


	//   ....[155]....
        /*0acc*/ 	.word	0x0000b2e0
        /*0ad0*/ 	.word	0x00000000
        /*0ad4*/ 	.word	0x00000000
        /*0ad8*/ 	.short	0x010a
        /*0ada*/ 	.byte	0xff
	.zero		1


	//   ....[156]....
        /*0adc*/ 	.word	0x0000b340
        /*0ae0*/ 	.word	0x00000000
        /*0ae4*/ 	.word	0x00000000
        /*0ae8*/ 	.short	0x010a
        /*0aea*/ 	.byte	0xff
	.zero		1


	//   ....[157]....
        /*0aec*/ 	.word	0x0000b3a0
        /*0af0*/ 	.word	0x00000000
        /*0af4*/ 	.word	0x00000000
        /*0af8*/ 	.short	0x010a
        /*0afa*/ 	.byte	0xff
	.zero		1


	//   ....[158]....
        /*0afc*/ 	.word	0x0000b400
        /*0b00*/ 	.word	0x00000000
        /*0b04*/ 	.word	0x00000000
        /*0b08*/ 	.short	0x010a
        /*0b0a*/ 	.byte	0xff
	.zero		1


	//   ....[159]....
        /*0b0c*/ 	.word	0x0000b460
        /*0b10*/ 	.word	0x00000000
        /*0b14*/ 	.word	0x00000000
        /*0b18*/ 	.short	0x010a
        /*0b1a*/ 	.byte	0xff
	.zero		1


	//   ....[160]....
        /*0b1c*/ 	.word	0x0000b4c0
        /*0b20*/ 	.word	0x00000000
        /*0b24*/ 	.word	0x00000000
        /*0b28*/ 	.short	0x010a
        /*0b2a*/ 	.byte	0xff
	.zero		1


	//   ....[161]....
        /*0b2c*/ 	.word	0x0000b510
        /*0b30*/ 	.word	0x00000000
        /*0b34*/ 	.word	0x000001b0
        /*0b38*/ 	.short	0x010a
        /*0b3a*/ 	.byte	0xff
	.zero		1


	//   ....[162]....
        /*0b3c*/ 	.word	0x0000b570
        /*0b40*/ 	.word	0x00000000
        /*0b44*/ 	.word	0x00000160
        /*0b48*/ 	.short	0x010a
        /*0b4a*/ 	.byte	0xff
	.zero		1


	//   ....[163]....
        /*0b4c*/ 	.word	0x0000b5c0
        /*0b50*/ 	.word	0x00000000
        /*0b54*/ 	.word	0x00000150
        /*0b58*/ 	.short	0x010a
        /*0b5a*/ 	.byte	0xff
	.zero		1


	//   ....[164]....
        /*0b5c*/ 	.word	0x0000b620
        /*0b60*/ 	.word	0x00000000
        /*0b64*/ 	.word	0x00000160
        /*0b68*/ 	.short	0x010a
        /*0b6a*/ 	.byte	0xff
	.zero		1


	//   ....[165]....
        /*0b6c*/ 	.word	0x0000b680
        /*0b70*/ 	.word	0x00000004
        /*0b74*/ 	.word	0x00000008
        /*0b78*/ 	.short	0x010a
        /*0b7a*/ 	.byte	0xff
	.zero		1


	//   ....[166]....
        /*0b7c*/ 	.word	0x0000b760
        /*0b80*/ 	.word	0x00000002
        /*0b84*/ 	.word	0x00000008
        /*0b88*/ 	.short	0x010a
        /*0b8a*/ 	.byte	0xff
	.zero		1


	//   ....[167]....
        /*0b8c*/ 	.word	0x0000b7b0
        /*0b90*/ 	.word	0x00000000
        /*0b94*/ 	.word	0x00000150
        /*0b98*/ 	.short	0x010a
        /*0b9a*/ 	.byte	0xff
	.zero		1


	//   ....[168]....
        /*0b9c*/ 	.word	0x0000b810
        /*0ba0*/ 	.word	0x00000000
        /*0ba4*/ 	.word	0x00000190
        /*0ba8*/ 	.short	0x010a
        /*0baa*/ 	.byte	0xff
	.zero		1


	//   ....[169]....
        /*0bac*/ 	.word	0x0000b870
        /*0bb0*/ 	.word	0x00000000
        /*0bb4*/ 	.word	0x00000000
        /*0bb8*/ 	.short	0x010a
        /*0bba*/ 	.byte	0xff
	.zero		1


	//   ....[170]....
        /*0bbc*/ 	.word	0x0000b8d0
        /*0bc0*/ 	.word	0x00000000
        /*0bc4*/ 	.word	0x00000000
        /*0bc8*/ 	.short	0x010a
        /*0bca*/ 	.byte	0xff
	.zero		1


	//   ....[171]....
        /*0bcc*/ 	.word	0x0000b930
        /*0bd0*/ 	.word	0x00000000
        /*0bd4*/ 	.word	0x00000000
        /*0bd8*/ 	.short	0x010a
        /*0bda*/ 	.byte	0xff
	.zero		1


	//   ....[172]....
        /*0bdc*/ 	.word	0x0000b990
        /*0be0*/ 	.word	0x00000000
        /*0be4*/ 	.word	0x00000000
        /*0be8*/ 	.short	0x010a
        /*0bea*/ 	.byte	0xff
	.zero		1


	//   ....[173]....
        /*0bec*/ 	.word	0x0000b9f0
        /*0bf0*/ 	.word	0x00000000
        /*0bf4*/ 	.word	0x000001d0
        /*0bf8*/ 	.short	0x010a
        /*0bfa*/ 	.byte	0xff
	.zero		1


	//   ....[174]....
        /*0bfc*/ 	.word	0x0000ba40
        /*0c00*/ 	.word	0x00000000
        /*0c04*/ 	.word	0x00000150
        /*0c08*/ 	.short	0x010a
        /*0c0a*/ 	.byte	0xff
	.zero		1


	//   ....[175]....
        /*0c0c*/ 	.word	0x0000baa0
        /*0c10*/ 	.word	0x00000000
        /*0c14*/ 	.word	0x00000148
        /*0c18*/ 	.short	0x010a
        /*0c1a*/ 	.byte	0xff
	.zero		1


	//   ....[176]....
        /*0c1c*/ 	.word	0x0000bb00
        /*0c20*/ 	.word	0x00000000
        /*0c24*/ 	.word	0x00000120
        /*0c28*/ 	.short	0x010a
        /*0c2a*/ 	.byte	0xff
	.zero		1


	//   ....[177]....
        /*0c2c*/ 	.word	0x0000bb60
        /*0c30*/ 	.word	0x00000000
        /*0c34*/ 	.word	0x00000128
        /*0c38*/ 	.short	0x010a
        /*0c3a*/ 	.byte	0xff
	.zero		1


	//   ....[178]....
        /*0c3c*/ 	.word	0x0000bbc0
        /*0c40*/ 	.word	0x00000000
        /*0c44*/ 	.word	0x00000130
        /*0c48*/ 	.short	0x010a
        /*0c4a*/ 	.byte	0xff
	.zero		1


	//   ....[179]....
        /*0c4c*/ 	.word	0x0000bc20
        /*0c50*/ 	.word	0x00000000
        /*0c54*/ 	.word	0x00000138
        /*0c58*/ 	.short	0x010a
        /*0c5a*/ 	.byte	0xff
	.zero		1


	//   ....[180]....
        /*0c5c*/ 	.word	0x0000bc80
        /*0c60*/ 	.word	0x00000000
        /*0c64*/ 	.word	0x00000120
        /*0c68*/ 	.short	0x010a
        /*0c6a*/ 	.byte	0xff
	.zero		1


	//   ....[181]....
        /*0c6c*/ 	.word	0x0000bce0
        /*0c70*/ 	.word	0x00000000
        /*0c74*/ 	.word	0x00000128
        /*0c78*/ 	.short	0x010a
        /*0c7a*/ 	.byte	0xff
	.zero		1


	//   ....[182]....
        /*0c7c*/ 	.word	0x0000bd40
        /*0c80*/ 	.word	0x00000000
        /*0c84*/ 	.word	0x00000130
        /*0c88*/ 	.short	0x010a
        /*0c8a*/ 	.byte	0xff
	.zero		1


	//   ....[183]....
        /*0c8c*/ 	.word	0x0000bd90
        /*0c90*/ 	.word	0x00000000
        /*0c94*/ 	.word	0x00000150
        /*0c98*/ 	.short	0x010a
        /*0c9a*/ 	.byte	0xff
	.zero		1


	//   ....[184]....
        /*0c9c*/ 	.word	0x0000bde0
        /*0ca0*/ 	.word	0x00000002
        /*0ca4*/ 	.word	0x00000100
        /*0ca8*/ 	.short	0x010a
        /*0caa*/ 	.byte	0xff
	.zero		1


	//   ....[185]....
        /*0cac*/ 	.word	0x0000be30
        /*0cb0*/ 	.word	0x0000005f
        /*0cb4*/ 	.word	0x00000170
        /*0cb8*/ 	.short	0x010a
        /*0cba*/ 	.byte	0xff
	.zero		1


	//----- nvinfo : EIATTR_NUM_MBARRIERS
	.align		4
.L_48:
        /*0cbc*/ 	.byte	0x03, 0x38
        /*0cbe*/ 	.short	0x003b


	//----- nvinfo : EIATTR_EXIT_INSTR_OFFSETS
	.align		4
        /*0cc0*/ 	.byte	0x04, 0x1c
        /*0cc2*/ 	.short	(.L_50 - .L_49)


	//   ....[0]....
.L_49:
        /*0cc4*/ 	.word	0x00003060


	//   ....[1]....
        /*0cc8*/ 	.word	0x00003560


	//   ....[2]....
        /*0ccc*/ 	.word	0x000035c0


	//   ....[3]....
        /*0cd0*/ 	.word	0x00004860


	//   ....[4]....
        /*0cd4*/ 	.word	0x00005a40


	//   ....[5]....
        /*0cd8*/ 	.word	0x00005a80


	//   ....[6]....
        /*0cdc*/ 	.word	0x0000ae00


	//----- nvinfo : EIATTR_MAX_THREADS
	.align		4
.L_50:
        /*0ce0*/ 	.byte	0x04, 0x05
        /*0ce2*/ 	.short	(.L_52 - .L_51)
.L_51:
        /*0ce4*/ 	.word	0x00000100
        /*0ce8*/ 	.word	0x00000001
        /*0cec*/ 	.word	0x00000001


	//----- nvinfo : EIATTR_CRS_STACK_SIZE
	.align		4
.L_52:
        /*0cf0*/ 	.byte	0x04, 0x1e
        /*0cf2*/ 	.short	(.L_54 - .L_53)
.L_53:
        /*0cf4*/ 	.word	0x00000000


	//----- nvinfo : EIATTR_CBANK_PARAM_SIZE
	.align		4
.L_54:
        /*0cf8*/ 	.byte	0x03, 0x19
        /*0cfa*/ 	.short	0x0800


	//----- nvinfo : EIATTR_PARAM_CBANK
	.align		4
        /*0cfc*/ 	.byte	0x04, 0x0a
        /*0cfe*/ 	.short	(.L_56 - .L_55)
	.align		4
.L_55:
        /*0d00*/ 	.word	index@(.nv.constant0._ZN7cutlass13device_kernelINS_4gemm6kernel13GemmUniversalIN4cute5tupleIJiiiiEEENS1_10collective13CollectiveMmaINS1_35MainloopSm100TmaUmmaWarpSpecializedILi16ELi2ELi4ENS5_IJNS4_1CILi2EEENSA_ILi1EEESC_EEEEENS5_IJNSA_ILi128EEENSA_ILi256EEENSA_ILi64EEEEEENS_12float_e4m3_tENS5_IJlSC_lEEESJ_SK_NS4_8TiledMMAINS4_8MMA_AtomIJNS4_10MMA_TraitsINS4_25SM100_MMA_F8F6F4_2x1SM_SSEJSJ_SJ_fSF_SG_NS4_17integral_constantINS4_4UMMA5MajorELSR_0EEESS_NSP_INSQ_7ScaleInELST_0EEESU_EEEEEENS4_6LayoutINS5_IJSC_SC_SC_EEENS5_IJNSA_ILi0EEESZ_SZ_EEEEENS5_IJNS4_10UnderscoreES12_S12_EEEEENS4_18SM100_TMA_2SM_LOADENS4_14ComposedLayoutINS4_7SwizzleILi2ELi4ELi3EEENS4_18smem_ptr_flag_bitsILi8EEENSX_INS5_IJNSA_ILi8EEESH_EEENS5_IJSH_SC_EEEEEEEvNS4_8identityES15_S1F_vS1G_EENS_8epilogue10collective18CollectiveEpilogueINS1I_23Sm100TmaWarpSpecializedILi4ELi2ELi32ELb0ELb0EEEJNS5_IJSH_SG_SH_EEENS5_IJNSX_ISH_SC_EENSX_INS5_IJNSA_ILi32EEESB_EEENS5_IJSC_SF_EEEEEEEESJ_SK_SJ_SK_NS1I_6fusion15FusionCallbacksIS1M_NS1U_13LinCombEltActINS1I_6thread4GELUESJ_fSJ_fLNS_15FloatRoundStyleE2EEES1N_S1T_JEEENS4_5SM1004TMEM4LOAD26SM100_TMEM_LOAD_32dp32b32xENS4_13SM90_TMA_LOADENS16_INS17_ILi1ELi4ELi3EEES1A_NSX_INS5_IJS1B_S1P_EEENS5_IJS1P_SC_EEEEEEENS4_39AutoVectorizingCopyWithAssumedAlignmentILi128EEENS4_14SM90_TMA_STOREES2B_S2D_S2D_EEEvvEEEEvNT_6ParamsE)
        /*0d04*/ 	.short	0x0380
        /*0d06*/ 	.short	0x0800


	//----- nvinfo : EIATTR_SW_WAR
	.align		4
.L_56:
        /*0d08*/ 	.byte	0x04, 0x36
        /*0d0a*/ 	.short	(.L_58 - .L_57)
.L_57:
        /*0d0c*/ 	.word	0x00000008
.L_58:


//--------------------- .nv.callgraph             --------------------------
	.section	.nv.callgraph,"",@"SHT_CUDA_CALLGRAPH"
	.align	4
	.sectionentsize	8
	.align		4
        /*0000*/ 	.word	0x00000000
	.align		4
        /*0004*/ 	.word	0xffffffff
	.align		4
        /*0008*/ 	.word	index@(_ZN7cutlass13device_kernelINS_4gemm6kernel13GemmUniversalIN4cute5tupleIJiiiiEEENS1_10collective13CollectiveMmaINS1_35MainloopSm100TmaUmmaWarpSpecializedILi16ELi2ELi4ENS5_IJNS4_1CILi2EEENSA_ILi1EEESC_EEEEENS5_IJNSA_ILi128EEENSA_ILi256EEENSA_ILi64EEEEEENS_12float_e4m3_tENS5_IJlSC_lEEESJ_SK_NS4_8TiledMMAINS4_8MMA_AtomIJNS4_10MMA_TraitsINS4_25SM100_MMA_F8F6F4_2x1SM_SSEJSJ_SJ_fSF_SG_NS4_17integral_constantINS4_4UMMA5MajorELSR_0EEESS_NSP_INSQ_7ScaleInELST_0EEESU_EEEEEENS4_6LayoutINS5_IJSC_SC_SC_EEENS5_IJNSA_ILi0EEESZ_SZ_EEEEENS5_IJNS4_10UnderscoreES12_S12_EEEEENS4_18SM100_TMA_2SM_LOADENS4_14ComposedLayoutINS4_7SwizzleILi2ELi4ELi3EEENS4_18smem_ptr_flag_bitsILi8EEENSX_INS5_IJNSA_ILi8EEESH_EEENS5_IJSH_SC_EEEEEEEvNS4_8identityES15_S1F_vS1G_EENS_8epilogue10collective18CollectiveEpilogueINS1I_23Sm100TmaWarpSpecializedILi4ELi2ELi32ELb0ELb0EEEJNS5_IJSH_SG_SH_EEENS5_IJNSX_ISH_SC_EENSX_INS5_IJNSA_ILi32EEESB_EEENS5_IJSC_SF_EEEEEEEESJ_SK_SJ_SK_NS1I_6fusion15FusionCallbacksIS1M_NS1U_13LinCombEltActINS1I_6thread4GELUESJ_fSJ_fLNS_15FloatRoundStyleE2EEES1N_S1T_JEEENS4_5SM1004TMEM4LOAD26SM100_TMEM_LOAD_32dp32b32xENS4_13SM90_TMA_LOADENS16_INS17_ILi1ELi4ELi3EEES1A_NSX_INS5_IJS1B_S1P_EEENS5_IJS1P_SC_EEEEEEENS4_39AutoVectorizingCopyWithAssumedAlignmentILi128EEENS4_14SM90_TMA_STOREES2B_S2D_S2D_EEEvvEEEEvNT_6ParamsE)
	.align		4
        /*000c*/ 	.word	index@(__assertfail)
	.align		4
        /*0010*/ 	.word	0x00000000
	.align		4
        /*0014*/ 	.word	0xfffffffe
	.align		4
        /*0018*/ 	.word	0x00000000
	.align		4
        /*001c*/ 	.word	0xfffffffd
	.align		4
        /*0020*/ 	.word	0x00000000
	.align		4
        /*0024*/ 	.word	0xfffffffc


//--------------------- .nv.constant4             --------------------------
	.section	.nv.constant4,"a",@progbits
	.align	8
	.align		8
.nv.constant4:
        /*0000*/ 	.dword	__assertfail
	.align		8
        /*0008*/ 	.dword	__unnamed_1
	.align		8
        /*0010*/ 	.dword	__unnamed_2
	.align		8
        /*0018*/ 	.dword	__unnamed_3
	.align		8
        /*0020*/ 	.dword	_ZN39_INTERNAL_962dfd41_4_k_cu_4bebf38a_30234cuda3std3__45__cpo5beginE
	.align		8
        /*0028*/ 	.dword	_ZN39_INTERNAL_962dfd41_4_k_cu_4bebf38a_30234cuda3std3__45__cpo3endE
	.align		8
        /*0030*/ 	.dword	_ZN39_INTERNAL_962dfd41_4_k_cu_4bebf38a_30234cuda3std3__45__cpo6cbeginE
	.align		8
        /*0038*/ 	.dword	_ZN39_INTERNAL_962dfd41_4_k_cu_4bebf38a_30234cuda3std3__45__cpo4cendE
	.align		8
        /*0040*/ 	.dword	_ZN39_INTERNAL_962dfd41_4_k_cu_4bebf38a_30234cuda3std3__441_GLOBAL__N__962dfd41_4_k_cu_4bebf38a_30236ignoreE
	.align		8
        /*0048*/ 	.dword	_ZN39_INTERNAL_962dfd41_4_k_cu_4bebf38a_30234cuda3std3__419piecewise_constructE
	.align		8
        /*0050*/ 	.dword	_ZN39_INTERNAL_962dfd41_4_k_cu_4bebf38a_30234cuda3std3__48in_placeE
	.align		8
        /*0058*/ 	.dword	_ZN39_INTERNAL_962dfd41_4_k_cu_4bebf38a_30234cuda3std6ranges3__45__cpo4swapE
	.align		8
        /*0060*/ 	.dword	_ZN39_INTERNAL_962dfd41_4_k_cu_4bebf38a_30234cuda3std6ranges3__45__cpo9iter_moveE
	.align		8
        /*0068*/ 	.dword	_ZN39_INTERNAL_962dfd41_4_k_cu_4bebf38a_30234cute7productE
	.align		8
        /*0070*/ 	.dword	_ZN39_INTERNAL_962dfd41_4_k_cu_4bebf38a_30234cute1_E
	.align		8
        /*0078*/ 	.dword	$str$25
	.align		8
        /*0080*/ 	.dword	$str$26
	.align		8
        /*0088*/ 	.dword	$str$27
	.align		8
        /*0090*/ 	.dword	$str$28


//--------------------- .text._ZN7cutlass13device_kernelINS_4gemm6kernel13GemmUniversalIN4cute5tupleIJiiiiEEENS1_10collective13CollectiveMmaINS1_35MainloopSm100TmaUmmaWarpSpecializedILi16ELi2ELi4ENS5_IJNS4_1CILi2EEENSA_ILi1EEESC_EEEEENS5_IJNSA_ILi128EEENSA_ILi256EEENSA_ILi64EEEEEENS_12float_e4m3_tENS5_IJlSC_lEEESJ_SK_NS4_8TiledMMAINS4_8MMA_AtomIJNS4_10MMA_TraitsINS4_25SM100_MMA_F8F6F4_2x1SM_SSEJSJ_SJ_fSF_SG_NS4_17integral_constantINS4_4UMMA5MajorELSR_0EEESS_NSP_INSQ_7ScaleInELST_0EEESU_EEEEEENS4_6LayoutINS5_IJSC_SC_SC_EEENS5_IJNSA_ILi0EEESZ_SZ_EEEEENS5_IJNS4_10UnderscoreES12_S12_EEEEENS4_18SM100_TMA_2SM_LOADENS4_14ComposedLayoutINS4_7SwizzleILi2ELi4ELi3EEENS4_18smem_ptr_flag_bitsILi8EEENSX_INS5_IJNSA_ILi8EEESH_EEENS5_IJSH_SC_EEEEEEEvNS4_8identityES15_S1F_vS1G_EENS_8epilogue10collective18CollectiveEpilogueINS1I_23Sm100TmaWarpSpecializedILi4ELi2ELi32ELb0ELb0EEEJNS5_IJSH_SG_SH_EEENS5_IJNSX_ISH_SC_EENSX_INS5_IJNSA_ILi32EEESB_EEENS5_IJSC_SF_EEEEEEEESJ_SK_SJ_SK_NS1I_6fusion15FusionCallbacksIS1M_NS1U_13LinCombEltActINS1I_6thread4GELUESJ_fSJ_fLNS_15FloatRoundStyleE2EEES1N_S1T_JEEENS4_5SM1004TMEM4LOAD26SM100_TMEM_LOAD_32dp32b32xENS4_13SM90_TMA_LOADENS16_INS17_ILi1ELi4ELi3EEES1A_NSX_INS5_IJS1B_S1P_EEENS5_IJS1P_SC_EEEEEEENS4_39AutoVectorizingCopyWithAssumedAlignmentILi128EEENS4_14SM90_TMA_STOREES2B_S2D_S2D_EEEvvEEEEvNT_6ParamsE --------------------------
	.section	.text._ZN7cutlass13device_kernelINS_4gemm6kernel13GemmUniversalIN4cute5tupleIJiiiiEEENS1_10collective13CollectiveMmaINS1_35MainloopSm100TmaUmmaWarpSpecializedILi16ELi2ELi4ENS5_IJNS4_1CILi2EEENSA_ILi1EEESC_EEEEENS5_IJNSA_ILi128EEENSA_ILi256EEENSA_ILi64EEEEEENS_12float_e4m3_tENS5_IJlSC_lEEESJ_SK_NS4_8TiledMMAINS4_8MMA_AtomIJNS4_10MMA_TraitsINS4_25SM100_MMA_F8F6F4_2x1SM_SSEJSJ_SJ_fSF_SG_NS4_17integral_constantINS4_4UMMA5MajorELSR_0EEESS_NSP_INSQ_7ScaleInELST_0EEESU_EEEEEENS4_6LayoutINS5_IJSC_SC_SC_EEENS5_IJNSA_ILi0EEESZ_SZ_EEEEENS5_IJNS4_10UnderscoreES12_S12_EEEEENS4_18SM100_TMA_2SM_LOADENS4_14ComposedLayoutINS4_7SwizzleILi2ELi4ELi3EEENS4_18smem_ptr_flag_bitsILi8EEENSX_INS5_IJNSA_ILi8EEESH_EEENS5_IJSH_SC_EEEEEEEvNS4_8identityES15_S1F_vS1G_EENS_8epilogue10collective18CollectiveEpilogueINS1I_23Sm100TmaWarpSpecializedILi4ELi2ELi32ELb0ELb0EEEJNS5_IJSH_SG_SH_EEENS5_IJNSX_ISH_SC_EENSX_INS5_IJNSA_ILi32EEESB_EEENS5_IJSC_SF_EEEEEEEESJ_SK_SJ_SK_NS1I_6fusion15FusionCallbacksIS1M_NS1U_13LinCombEltActINS1I_6thread4GELUESJ_fSJ_fLNS_15FloatRoundStyleE2EEES1N_S1T_JEEENS4_5SM1004TMEM4LOAD26SM100_TMEM_LOAD_32dp32b32xENS4_13SM90_TMA_LOADENS16_INS17_ILi1ELi4ELi3EEES1A_NSX_INS5_IJS1B_S1P_EEENS5_IJS1P_SC_EEEEEEENS4_39AutoVectorizingCopyWithAssumedAlignmentILi128EEENS4_14SM90_TMA_STOREES2B_S2D_S2D_EEEvvEEEEvNT_6ParamsE,"ax",@progbits
	.align	128
.text._ZN7cutlass13device_kernelINS_4gemm6kernel13GemmUniversalIN4cute5tupleIJiiiiEEENS1_10collective13CollectiveMmaINS1_35MainloopSm100TmaUmmaWarpSpecializedILi16ELi2ELi4ENS5_IJNS4_1CILi2EEENSA_ILi1EEESC_EEEEENS5_IJNSA_ILi128EEENSA_ILi256EEENSA_ILi64EEEEEENS_12float_e4m3_tENS5_IJlSC_lEEESJ_SK_NS4_8TiledMMAINS4_8MMA_AtomIJNS4_10MMA_TraitsINS4_25SM100_MMA_F8F6F4_2x1SM_SSEJSJ_SJ_fSF_SG_NS4_17integral_constantINS4_4UMMA5MajorELSR_0EEESS_NSP_INSQ_7ScaleInELST_0EEESU_EEEEEENS4_6LayoutINS5_IJSC_SC_SC_EEENS5_IJNSA_ILi0EEESZ_SZ_EEEEENS5_IJNS4_10UnderscoreES12_S12_EEEEENS4_18SM100_TMA_2SM_LOADENS4_14ComposedLayoutINS4_7SwizzleILi2ELi4ELi3EEENS4_18smem_ptr_flag_bitsILi8EEENSX_INS5_IJNSA_ILi8EEESH_EEENS5_IJSH_SC_EEEEEEEvNS4_8identityES15_S1F_vS1G_EENS_8epilogue10collective18CollectiveEpilogueINS1I_23Sm100TmaWarpSpecializedILi4ELi2ELi32ELb0ELb0EEEJNS5_IJSH_SG_SH_EEENS5_IJNSX_ISH_SC_EENSX_INS5_IJNSA_ILi32EEESB_EEENS5_IJSC_SF_EEEEEEEESJ_SK_SJ_SK_NS1I_6fusion15FusionCallbacksIS1M_NS1U_13LinCombEltActINS1I_6thread4GELUESJ_fSJ_fLNS_15FloatRoundStyleE2EEES1N_S1T_JEEENS4_5SM1004TMEM4LOAD26SM100_TMEM_LOAD_32dp32b32xENS4_13SM90_TMA_LOADENS16_INS17_ILi1ELi4ELi3EEES1A_NSX_INS5_IJS1B_S1P_EEENS5_IJS1P_SC_EEEEEEENS4_39AutoVectorizingCopyWithAssumedAlignmentILi128EEENS4_14SM90_TMA_STOREES2B_S2D_S2D_EEEvvEEEEvNT_6ParamsE:
        .type           _ZN7cutlass13device_kernelINS_4gemm6kernel13GemmUniversalIN4cute5tupleIJiiiiEEENS1_10collective13CollectiveMmaINS1_35MainloopSm100TmaUmmaWarpSpecializedILi16ELi2ELi4ENS5_IJNS4_1CILi2EEENSA_ILi1EEESC_EEEEENS5_IJNSA_ILi128EEENSA_ILi256EEENSA_ILi64EEEEEENS_12float_e4m3_tENS5_IJlSC_lEEESJ_SK_NS4_8TiledMMAINS4_8MMA_AtomIJNS4_10MMA_TraitsINS4_25SM100_MMA_F8F6F4_2x1SM_SSEJSJ_SJ_fSF_SG_NS4_17integral_constantINS4_4UMMA5MajorELSR_0EEESS_NSP_INSQ_7ScaleInELST_0EEESU_EEEEEENS4_6LayoutINS5_IJSC_SC_SC_EEENS5_IJNSA_ILi0EEESZ_SZ_EEEEENS5_IJNS4_10UnderscoreES12_S12_EEEEENS4_18SM100_TMA_2SM_LOADENS4_14ComposedLayoutINS4_7SwizzleILi2ELi4ELi3EEENS4_18smem_ptr_flag_bitsILi8EEENSX_INS5_IJNSA_ILi8EEESH_EEENS5_IJSH_SC_EEEEEEEvNS4_8identityES15_S1F_vS1G_EENS_8epilogue10collective18CollectiveEpilogueINS1I_23Sm100TmaWarpSpecializedILi4ELi2ELi32ELb0ELb0EEEJNS5_IJSH_SG_SH_EEENS5_IJNSX_ISH_SC_EENSX_INS5_IJNSA_ILi32EEESB_EEENS5_IJSC_SF_EEEEEEEESJ_SK_SJ_SK_NS1I_6fusion15FusionCallbacksIS1M_NS1U_13LinCombEltActINS1I_6thread4GELUESJ_fSJ_fLNS_15FloatRoundStyleE2EEES1N_S1T_JEEENS4_5SM1004TMEM4LOAD26SM100_TMEM_LOAD_32dp32b32xENS4_13SM90_TMA_LOADENS16_INS17_ILi1ELi4ELi3EEES1A_NSX_INS5_IJS1B_S1P_EEENS5_IJS1P_SC_EEEEEEENS4_39AutoVectorizingCopyWithAssumedAlignmentILi128EEENS4_14SM90_TMA_STOREES2B_S2D_S2D_EEEvvEEEEvNT_6ParamsE,@function
        .size           _ZN7cutlass13device_kernelINS_4gemm6kernel13GemmUniversalIN4cute5tupleIJiiiiEEENS1_10collective13CollectiveMmaINS1_35MainloopSm100TmaUmmaWarpSpecializedILi16ELi2ELi4ENS5_IJNS4_1CILi2EEENSA_ILi1EEESC_EEEEENS5_IJNSA_ILi128EEENSA_ILi256EEENSA_ILi64EEEEEENS_12float_e4m3_tENS5_IJlSC_lEEESJ_SK_NS4_8TiledMMAINS4_8MMA_AtomIJNS4_10MMA_TraitsINS4_25SM100_MMA_F8F6F4_2x1SM_SSEJSJ_SJ_fSF_SG_NS4_17integral_constantINS4_4UMMA5MajorELSR_0EEESS_NSP_INSQ_7ScaleInELST_0EEESU_EEEEEENS4_6LayoutINS5_IJSC_SC_SC_EEENS5_IJNSA_ILi0EEESZ_SZ_EEEEENS5_IJNS4_10UnderscoreES12_S12_EEEEENS4_18SM100_TMA_2SM_LOADENS4_14ComposedLayoutINS4_7SwizzleILi2ELi4ELi3EEENS4_18smem_ptr_flag_bitsILi8EEENSX_INS5_IJNSA_ILi8EEESH_EEENS5_IJSH_SC_EEEEEEEvNS4_8identityES15_S1F_vS1G_EENS_8epilogue10collective18CollectiveEpilogueINS1I_23Sm100TmaWarpSpecializedILi4ELi2ELi32ELb0ELb0EEEJNS5_IJSH_SG_SH_EEENS5_IJNSX_ISH_SC_EENSX_INS5_IJNSA_ILi32EEESB_EEENS5_IJSC_SF_EEEEEEEESJ_SK_SJ_SK_NS1I_6fusion15FusionCallbacksIS1M_NS1U_13LinCombEltActINS1I_6thread4GELUESJ_fSJ_fLNS_15FloatRoundStyleE2EEES1N_S1T_JEEENS4_5SM1004TMEM4LOAD26SM100_TMEM_LOAD_32dp32b32xENS4_13SM90_TMA_LOADENS16_INS17_ILi1ELi4ELi3EEES1A_NSX_INS5_IJS1B_S1P_EEENS5_IJS1P_SC_EEEEEEENS4_39AutoVectorizingCopyWithAssumedAlignmentILi128EEENS4_14SM90_TMA_STOREES2B_S2D_S2D_EEEvvEEEEvNT_6ParamsE,(.L_x_213 - _ZN7cutlass13device_kernelINS_4gemm6kernel13GemmUniversalIN4cute5tupleIJiiiiEEENS1_10collective13CollectiveMmaINS1_35MainloopSm100TmaUmmaWarpSpecializedILi16ELi2ELi4ENS5_IJNS4_1CILi2EEENSA_ILi1EEESC_EEEEENS5_IJNSA_ILi128EEENSA_ILi256EEENSA_ILi64EEEEEENS_12float_e4m3_tENS5_IJlSC_lEEESJ_SK_NS4_8TiledMMAINS4_8MMA_AtomIJNS4_10MMA_TraitsINS4_25SM100_MMA_F8F6F4_2x1SM_SSEJSJ_SJ_fSF_SG_NS4_17integral_constantINS4_4UMMA5MajorELSR_0EEESS_NSP_INSQ_7ScaleInELST_0EEESU_EEEEEENS4_6LayoutINS5_IJSC_SC_SC_EEENS5_IJNSA_ILi0EEESZ_SZ_EEEEENS5_IJNS4_10UnderscoreES12_S12_EEEEENS4_18SM100_TMA_2SM_LOADENS4_14ComposedLayoutINS4_7SwizzleILi2ELi4ELi3EEENS4_18smem_ptr_flag_bitsILi8EEENSX_INS5_IJNSA_ILi8EEESH_EEENS5_IJSH_SC_EEEEEEEvNS4_8identityES15_S1F_vS1G_EENS_8epilogue10collective18CollectiveEpilogueINS1I_23Sm100TmaWarpSpecializedILi4ELi2ELi32ELb0ELb0EEEJNS5_IJSH_SG_SH_EEENS5_IJNSX_ISH_SC_EENSX_INS5_IJNSA_ILi32EEESB_EEENS5_IJSC_SF_EEEEEEEESJ_SK_SJ_SK_NS1I_6fusion15FusionCallbacksIS1M_NS1U_13LinCombEltActINS1I_6thread4GELUESJ_fSJ_fLNS_15FloatRoundStyleE2EEES1N_S1T_JEEENS4_5SM1004TMEM4LOAD26SM100_TMEM_LOAD_32dp32b32xENS4_13SM90_TMA_LOADENS16_INS17_ILi1ELi4ELi3EEES1A_NSX_INS5_IJS1B_S1P_EEENS5_IJS1P_SC_EEEEEEENS4_39AutoVectorizingCopyWithAssumedAlignmentILi128EEENS4_14SM90_TMA_STOREES2B_S2D_S2D_EEEvvEEEEvNT_6ParamsE)
        .other          _ZN7cutlass13device_kernelINS_4gemm6kernel13GemmUniversalIN4cute5tupleIJiiiiEEENS1_10collective13CollectiveMmaINS1_35MainloopSm100TmaUmmaWarpSpecializedILi16ELi2ELi4ENS5_IJNS4_1CILi2EEENSA_ILi1EEESC_EEEEENS5_IJNSA_ILi128EEENSA_ILi256EEENSA_ILi64EEEEEENS_12float_e4m3_tENS5_IJlSC_lEEESJ_SK_NS4_8TiledMMAINS4_8MMA_AtomIJNS4_10MMA_TraitsINS4_25SM100_MMA_F8F6F4_2x1SM_SSEJSJ_SJ_fSF_SG_NS4_17integral_constantINS4_4UMMA5MajorELSR_0EEESS_NSP_INSQ_7ScaleInELST_0EEESU_EEEEEENS4_6LayoutINS5_IJSC_SC_SC_EEENS5_IJNSA_ILi0EEESZ_SZ_EEEEENS5_IJNS4_10UnderscoreES12_S12_EEEEENS4_18SM100_TMA_2SM_LOADENS4_14ComposedLayoutINS4_7SwizzleILi2ELi4ELi3EEENS4_18smem_ptr_flag_bitsILi8EEENSX_INS5_IJNSA_ILi8EEESH_EEENS5_IJSH_SC_EEEEEEEvNS4_8identityES15_S1F_vS1G_EENS_8epilogue10collective18CollectiveEpilogueINS1I_23Sm100TmaWarpSpecializedILi4ELi2ELi32ELb0ELb0EEEJNS5_IJSH_SG_SH_EEENS5_IJNSX_ISH_SC_EENSX_INS5_IJNSA_ILi32EEESB_EEENS5_IJSC_SF_EEEEEEEESJ_SK_SJ_SK_NS1I_6fusion15FusionCallbacksIS1M_NS1U_13LinCombEltActINS1I_6thread4GELUESJ_fSJ_fLNS_15FloatRoundStyleE2EEES1N_S1T_JEEENS4_5SM1004TMEM4LOAD26SM100_TMEM_LOAD_32dp32b32xENS4_13SM90_TMA_LOADENS16_INS17_ILi1ELi4ELi3EEES1A_NSX_INS5_IJS1B_S1P_EEENS5_IJS1P_SC_EEEEEEENS4_39AutoVectorizingCopyWithAssumedAlignmentILi128EEENS4_14SM90_TMA_STOREES2B_S2D_S2D_EEEvvEEEEvNT_6ParamsE,@"STO_CUDA_ENTRY STV_DEFAULT"
_ZN7cutlass13device_kernelINS_4gemm6kernel13GemmUniversalIN4cute5tupleIJiiiiEEENS1_10collective13CollectiveMmaINS1_35MainloopSm100TmaUmmaWarpSpecializedILi16ELi2ELi4ENS5_IJNS4_1CILi2EEENSA_ILi1EEESC_EEEEENS5_IJNSA_ILi128EEENSA_ILi256EEENSA_ILi64EEEEEENS_12float_e4m3_tENS5_IJlSC_lEEESJ_SK_NS4_8TiledMMAINS4_8MMA_AtomIJNS4_10MMA_TraitsINS4_25SM100_MMA_F8F6F4_2x1SM_SSEJSJ_SJ_fSF_SG_NS4_17integral_constantINS4_4UMMA5MajorELSR_0EEESS_NSP_INSQ_7ScaleInELST_0EEESU_EEEEEENS4_6LayoutINS5_IJSC_SC_SC_EEENS5_IJNSA_ILi0EEESZ_SZ_EEEEENS5_IJNS4_10UnderscoreES12_S12_EEEEENS4_18SM100_TMA_2SM_LOADENS4_14ComposedLayoutINS4_7SwizzleILi2ELi4ELi3EEENS4_18smem_ptr_flag_bitsILi8EEENSX_INS5_IJNSA_ILi8EEESH_EEENS5_IJSH_SC_EEEEEEEvNS4_8identityES15_S1F_vS1G_EENS_8epilogue10collective18CollectiveEpilogueINS1I_23Sm100TmaWarpSpecializedILi4ELi2ELi32ELb0ELb0EEEJNS5_IJSH_SG_SH_EEENS5_IJNSX_ISH_SC_EENSX_INS5_IJNSA_ILi32EEESB_EEENS5_IJSC_SF_EEEEEEEESJ_SK_SJ_SK_NS1I_6fusion15FusionCallbacksIS1M_NS1U_13LinCombEltActINS1I_6thread4GELUESJ_fSJ_fLNS_15FloatRoundStyleE2EEES1N_S1T_JEEENS4_5SM1004TMEM4LOAD26SM100_TMEM_LOAD_32dp32b32xENS4_13SM90_TMA_LOADENS16_INS17_ILi1ELi4ELi3EEES1A_NSX_INS5_IJS1B_S1P_EEENS5_IJS1P_SC_EEEEEEENS4_39AutoVectorizingCopyWithAssumedAlignmentILi128EEENS4_14SM90_TMA_STOREES2B_S2D_S2D_EEEvvEEEEvNT_6ParamsE:
[----:B------:R-:W1:Y:S01]  /*0000*/  LDC R1, c[0x0][0x37c] ;  /* 0x0000df00ff017b82 */ /* 0x000e620000000800 */
[----:B------:R-:W2:Y:S01]  /*0010*/  S2R R114, SR_TID.X ;  /* 0x0000000000727919 */ /* 0x000ea20000002100 */
[----:B------:R-:W3:Y:S06]  /*0020*/  LDCU.64 UR8, c[0x0][0x890] ;  /* 0x00011200ff0877ac */ /* 0x000eec0008000a00 */
[----:B------:R-:W4:Y:S01]  /*0030*/  S2UR UR37, SR_CgaCtaId ;  /* 0x00000000002579c3 */ /* 0x000f220000008800 */
[----:B------:R-:W-:Y:S02]  /*0040*/  PRMT R94, RZ, 0x7610, R94 ;  /* 0x00007610ff5e7816 */ /* 0x000fe4000000005e */
[----:B------:R-:W-:Y:S01]  /*0050*/  ELECT P0, URZ, PT ;  /* 0x0000000000ff782f */ /* 0x000fe20003800000 */
[----:B------:R-:W1:Y:S01]  /*0060*/  LDCU.64 UR38, c[0x0][0x358] ;  /* 0x00006b00ff2677ac */ /* 0x000e620008000a00 */
[----:B---3--:R-:W-:-:S04]  /*0070*/  UISETP.NE.U32.AND UP2, UPT, UR8, URZ, UPT ;  /* 0x000000ff0800728c */ /* 0x008fc8000bf45070 */
[----:B------:R-:W-:Y:S02]  /*0080*/  UISETP.NE.AND.EX UP2, UPT, UR9, URZ, UPT, UP2 ;  /* 0x000000ff0900728c */ /* 0x000fe4000bf45320 */
[----:B----4-:R-:W-:Y:S02]  /*0090*/  ULOP3.LUT UR5, UR37, 0x1, URZ, 0xc0, !UPT ;  /* 0x0000000125057892 */ /* 0x010fe4000f8ec0ff */
[----:B------:R-:W-:Y:S01]  /*00a0*/  ULOP3.LUT UR4, UR37, 0x1, URZ, 0x3c, !UPT ;  /* 0x0000000125047892 */ /* 0x000fe2000f8e3cff */
[----:B--2---:R-:W-:-:S05]  /*00b0*/  SHF.R.U32.HI R115, RZ, 0x5, R114 ;  /* 0x00000005ff737819 */ /* 0x004fca0000011672 */
[----:B------:R-:W2:Y:S02]  /*00c0*/  SHFL.IDX PT, R0, R115, RZ, 0x1f ;  /* 0x00001fff73007589 */ /* 0x000ea400000e0000 */
[----:B--2---:R-:W-:Y:S01]  /*00d0*/  R2UR UR10, R0 ;  /* 0x00000000000a72ca */ /* 0x004fe200000e0000 */
[----:B-1----:R-:W-:Y:S05]  /*00e0*/  BRA.U UP2, `(.L_x_0) ;  /* 0x00000001022c7547 */ /* 0x002fea000b800000 */
[----:B------:R-:W1:Y:S02]  /*00f0*/  LDCU.64 UR6, c[0x0][0x888] ;  /* 0x00011100ff0677ac */ /* 0x000e640008000a00 */
[----:B-1----:R-:W-:-:S04]  /*0100*/  UISETP.NE.U32.AND UP0, UPT, UR6, URZ, UPT ;  /* 0x000000ff0600728c */ /* 0x002fc8000bf05070 */
[----:B------:R-:W-:-:S09]  /*0110*/  UISETP.NE.AND.EX UP0, UPT, UR7, URZ, UPT, UP0 ;  /* 0x000000ff0700728c */ /* 0x000fd2000bf05300 */
[----:B------:R-:W-:Y:S05]  /*0120*/  BRA.U !UP0, `(.L_x_1) ;  /* 0x0000000108107547 */ /* 0x000fea000b800000 */
[----:B------:R-:W1:Y:S02]  /*0130*/  LDC.64 R82, c[0x0][0x888] ;  /* 0x00022200ff527b82 */ /* 0x000e640000000a00 */
[----:B-1----:R1:W5:Y:S01]  /*0140*/  LDG.E R82, desc[UR38][R82.64] ;  /* 0x0000002652527981 */ /* 0x002362000c1e1900 */
[----:B------:R-:W-:Y:S01]  /*0150*/  HFMA2 R94, -RZ, RZ, 0, 5.9604644775390625e-08 ;  /* 0x00000001ff5e7431 */ /* 0x000fe200000001ff */
[----:B------:R-:W-:Y:S05]  /*0160*/  BRA `(.L_x_0) ;  /* 0x00000000000c7947 */ /* 0x000fea0003800000 */
.L_x_1:
[----:B------:R-:W1:Y:S01]  /*0170*/  LDCU UR6, c[0x0][0x880] ;  /* 0x00011000ff0677ac */ /* 0x000e620008000800 */
[----:B------:R-:W-:Y:S01]  /*0180*/  HFMA2 R94, -RZ, RZ, 0, 5.9604644775390625e-08 ;  /* 0x00000001ff5e7431 */ /* 0x000fe200000001ff */
[----:B-1----:R-:W-:-:S07]  /*0190*/  MOV R82, UR6 ;  /* 0x0000000600527c02 */ /* 0x002fce0008000f00 */
.L_x_0:
[----:B------:R-:W2:Y:S02]  /*01a0*/  LDCU.64 UR6, c[0x0][0x8b0] ;  /* 0x00011600ff0677ac */ /* 0x000ea40008000a00 */
[----:B--2---:R-:W-:-:S04]  /*01b0*/  UISETP.NE.U32.AND UP0, UPT, UR6, URZ, UPT ;  /* 0x000000ff0600728c */ /* 0x004fc8000bf05070 */
[----:B------:R-:W-:-:S09]  /*01c0*/  UISETP.NE.AND.EX UP0, UPT, UR7, URZ, UPT, UP0 ;  /* 0x000000ff0700728c */ /* 0x000fd2000bf05300 */
[----:B------:R-:W-:Y:S05]  /*01d0*/  BRA.U UP0, `(.L_x_2) ;  /* 0x0000000100247547 */ /* 0x000fea000b800000 */
[----:B------:R-:W2:Y:S02]  /*01e0*/  LDCU.64 UR6, c[0x0][0x8a8] ;  /* 0x00011500ff0677ac */ /* 0x000ea40008000a00 */
[----:B--2---:R-:W-:-:S04]  /*01f0*/  UISETP.NE.U32.AND UP0, UPT, UR6, URZ, UPT ;  /* 0x000000ff0600728c */ /* 0x004fc8000bf05070 */
[----:B------:R-:W-:-:S09]  /*0200*/  UISETP.NE.AND.EX UP0, UPT, UR7, URZ, UPT, UP0 ;  /* 0x000000ff0700728c */ /* 0x000fd2000bf05300 */
[----:B------:R-:W-:Y:S05]  /*0210*/  BRA.U !UP0, `(.L_x_3) ;  /* 0x00000001080c7547 */ /* 0x000fea000b800000 */
[----:B------:R-:W2:Y:S02]  /*0220*/  LDC.64 R2, c[0x0][0x8a8] ;  /* 0x00022a00ff027b82 */ /* 0x000ea40000000a00 */
[----:B--2---:R2:W5:Y:S01]  /*0230*/  LDG.E R71, desc[UR38][R2.64] ;  /* 0x0000002602477981 */ /* 0x004562000c1e1900 */
[----:B------:R-:W-:Y:S05]  /*0240*/  BRA `(.L_x_2) ;  /* 0x0000000000087947 */ /* 0x000fea0003800000 */
.L_x_3:
[----:B------:R-:W2:Y:S02]  /*0250*/  LDCU UR6, c[0x0][0x8a0] ;  /* 0x00011400ff0677ac */ /* 0x000ea40008000800 */
[----:B--2---:R-:W-:Y:S02]  /*0260*/  MOV R71, UR6 ;  /* 0x0000000600477c02 */ /* 0x004fe40008000f00 */
.L_x_2:
[----:B------:R-:W-:Y:S01]  /*0270*/  IMAD.U32 R0, RZ, RZ, UR10 ;  /* 0x0000000aff007e24 */ /* 0x000fe2000f8e00ff */
[----:B------:R-:W-:Y:S04]  /*0280*/  BSSY.RECONVERGENT B0, `(.L_x_4) ;  /* 0x000000c000007945 */ /* 0x000fe80003800200 */
[C---:B------:R-:W-:Y:S02]  /*0290*/  ISETP.NE.OR P2, PT, R0.reuse, 0x1, !P0 ;  /* 0x000000010000780c */ /* 0x040fe40004745670 */
[----:B------:R-:W-:-:S11]  /*02a0*/  ISETP.NE.OR P1, PT, R0, 0x3, !P0 ;  /* 0x000000030000780c */ /* 0x000fd60004725670 */
[----:B------:R-:W-:Y:S05]  /*02b0*/  @P2 BRA `(.L_x_5) ;  /* 0x0000000000202947 */ /* 0x000fea0003800000 */
[----:B------:R-:W3:Y:S02]  /*02c0*/  LDCU.64 UR6, c[0x0][0x348] ;  /* 0x00006900ff0677ac */ /* 0x000ee40008000a00 */
[----:B---3--:R-:W-:Y:S02]  /*02d0*/  UIADD3 UR12, UP1, UPT, UR6, 0x80, URZ ;  /* 0x00000080060c7890 */ /* 0x008fe4000ff3e0ff */
[----:B------:R-:W-:Y:S02]  /*02e0*/  UIADD3 UR6, UP0, UPT, UR6, 0x180, URZ ;  /* 0x0000018006067890 */ /* 0x000fe4000ff1e0ff */
[----:B------:R-:W-:Y:S02]  /*02f0*/  UIADD3.X UR13, UPT, UPT, URZ, UR7, URZ, UP1, !UPT ;  /* 0x00000007ff0d7290 */ /* 0x000fe40008ffe4ff */
[----:B------:R-:W-:-:S07]  /*0300*/  UIADD3.X UR7, UPT, UPT, URZ, UR7, URZ, UP0, !UPT ;  /* 0x00000007ff077290 */ /* 0x000fce00087fe4ff */
[----:B------:R3:W-:Y:S02]  /*0310*/  UTMACCTL.PF [UR12] ;  /* 0x000000000c0079b9 */ /* 0x0007e40008040000 */
[----:B------:R3:W-:Y:S02]  /*0320*/  UTMACCTL.PF [UR6] ;  /* 0x00000000060079b9 */ /* 0x0007e40008040000 */
[----:B---3--:R-:W-:Y:S01]  /*0330*/  NOP ;  /* 0x0000000000007918 */ /* 0x008fe20000000000 */
.L_x_5:
[----:B------:R-:W-:Y:S05]  /*0340*/  BSYNC.RECONVERGENT B0 ;  /* 0x0000000000007941 */ /* 0x000fea0003800200 */
.L_x_4:
[----:B------:R-:W-:Y:S04]  /*0350*/  BSSY.RECONVERGENT B0, `(.L_x_6) ;  /* 0x000000a000007945 */ /* 0x000fe80003800200 */
        /* <DEDUP_REMOVED lines=9> */
.L_x_7:
[----:B------:R-:W-:Y:S05]  /*03f0*/  BSYNC.RECONVERGENT B0 ;  /* 0x0000000000007941 */ /* 0x000fea0003800200 */
.L_x_6:
[----:B------:R-:W3:Y:S01]  /*0400*/  LDCU.64 UR6, c[0x0][0x888] ;  /* 0x00011100ff0677ac */ /* 0x000ee20008000a00 */
[----:B------:R-:W-:Y:S02]  /*0410*/  UISETP.EQ.U32.AND UP1, UPT, UR8, URZ, UPT ;  /* 0x000000ff0800728c */ /* 0x000fe4000bf22070 */
[----:B------:R-:W-:Y:S02]  /*0420*/  UPLOP3.LUT UP5, UPT, UPT, UPT, UPT, 0x40, 0x4 ;  /* 0x000000000004789c */ /* 0x000fe40003fae870 */
[----:B---3--:R-:W-:-:S04]  /*0430*/  UISETP.NE.U32.AND UP0, UPT, UR6, URZ, UPT ;  /* 0x000000ff0600728c */ /* 0x008fc8000bf05070 */
[----:B------:R-:W-:-:S04]  /*0440*/  UISETP.NE.AND.EX UP0, UPT, UR7, URZ, UPT, UP0 ;  /* 0x000000ff0700728c */ /* 0x000fc8000bf05300 */
[----:B------:R-:W-:-:S04]  /*0450*/  UISETP.EQ.OR.EX UP3, UPT, UR9, URZ, !UP0, UP1 ;  /* 0x000000ff0900728c */ /* 0x000fc8000c762710 */
[----:B------:R-:W-:-:S05]  /*0460*/  UP2UR UR44, UPR, URZ, 0x8 ;  /* 0x00000008ff2c7883 */ /* 0x000fca0008000000 */
[----:B------:R-:W-:Y:S07]  /*0470*/  BRA.U !UP3, `(.L_x_8) ;  /* 0x000000010b147547 */ /* 0x000fee000b800000 */
[----:B------:R-:W-:Y:S01]  /*0480*/  PLOP3.LUT P2, PT, PT, PT, UP2, 0x80, 0x8 ;  /* 0x000000000008781c */ /* 0x000fe20003f4f028 */
[----:B------:R-:W-:-:S12]  /*0490*/  UPLOP3.LUT UP5, UPT, UPT, UPT, UP0, 0x40, 0x4 ;  /* 0x000000000004789c */ /* 0x000fd80003fae800 */
[----:B-----5:R-:W-:-:S13]  /*04a0*/  @!P2 FSETP.EQ.AND P1, PT, R82, RZ, PT ;  /* 0x000000ff5200a20b */ /* 0x020fda0003f22000 */
[----:B------:R-:W-:Y:S01]  /*04b0*/  @!P2 VOTEU.ANY UP1, P1 ;  /* 0x0000000000ffa886 */ /* 0x000fe20000820100 */
[----:B------:R-:W-:-:S11]  /*04c0*/  @!UP2 UPLOP3.LUT UP5, UPT, UPT, UPT, UP1, 0x80, 0x8 ;  /* 0x000000000008a89c */ /* 0x000fd60003faf010 */
.L_x_8:
[----:B------:R-:W3:Y:S01]  /*04d0*/  SHFL.IDX PT, R0, R115, RZ, 0x1f ;  /* 0x00001fff73007589 */ /* 0x000ee200000e0000 */
[----:B------:R-:W-:-:S04]  /*04e0*/  UISETP.NE.AND UP1, UPT, UR10, 0x2, UPT ;  /* 0x000000020a00788c */ /* 0x000fc8000bf25270 */
[----:B------:R-:W-:Y:S02]  /*04f0*/  UISETP.EQ.AND UP2, UPT, UR5, URZ, !UP1 ;  /* 0x000000ff0500728c */ /* 0x000fe4000cf42270 */
[----:B------:R-:W-:-:S04]  /*0500*/  USEL UR6, URZ, 0x1, UP1 ;  /* 0x00000001ff067887 */ /* 0x000fc80008800000 */
[----:B------:R-:W-:Y:S02]  /*0510*/  PLOP3.LUT P5, PT, P0, PT, UP2, 0x80, 0x8 ;  /* 0x000000000008781c */ /* 0x000fe400007af028 */
[----:B---3--:R-:W-:-:S13]  /*0520*/  ISETP.NE.AND P1, PT, R0, RZ, PT ;  /* 0x000000ff0000720c */ /* 0x008fda0003f25270 */
[----:B------:R-:W-:Y:S05]  /*0530*/  @P1 BRA `(.L_x_9) ;  /* 0x0000000000b01947 */ /* 0x000fea0003800000 */
[----:B------:R-:W-:Y:S01]  /*0540*/  ELECT P1, URZ, PT ;  /* 0x0000000000ff782f */ /* 0x000fe20003820000 */
[----:B------:R-:W-:-:S12]  /*0550*/  BSSY.RECONVERGENT B0, `(.L_x_9) ;  /* 0x000002a000007945 */ /* 0x000fd80003800200 */
[----:B------:R-:W-:Y:S05]  /*0560*/  @!P1 BRA `(.L_x_10) ;  /* 0x0000000000a09947 */ /* 0x000fea0003800000 */
[----:B------:R-:W-:Y:S01]  /*0570*/  UMOV UR8, 0x400 ;  /* 0x0000040000087882 */ /* 0x000fe20000000000 */
[----:B------:R-:W-:Y:S01]  /*0580*/  UMOV UR7, 0x1 ;  /* 0x0000000100077882 */ /* 0x000fe20000000000 */
[----:B------:R-:W-:Y:S02]  /*0590*/  ULEA UR8, UR37, UR8, 0x18 ;  /* 0x0000000825087291 */ /* 0x000fe4000f8ec0ff */
[----:B------:R-:W-:-:S04]  /*05a0*/  UIADD3 UR12, UPT, UPT, -UR7, 0x100000, URZ ;  /* 0x00100000070c7890 */ /* 0x000fc8000fffe1ff */
[----:B------:R-:W-:Y:S02]  /*05b0*/  USHF.L.U32 UR13, UR12, 0xb, URZ ;  /* 0x0000000b0c0d7899 */ /* 0x000fe400080006ff */
[----:B------:R-:W-:Y:S01]  /*05c0*/  USHF.L.U32 UR12, UR12, 0x1, URZ ;  /* 0x000000010c0c7899 */ /* 0x000fe200080006ff */
[----:B------:R-:W3:Y:S11]  /*05d0*/  FENCE.VIEW.ASYNC.S ;  /* 0x00000000000073c6 */ /* 0x000ef60000000000 */
[----:B---3--:R3:W4:Y:S01]  /*05e0*/  SYNCS.EXCH.64 URZ, [UR8], UR12 ;  /* 0x0000000c08ff75b2 */ /* 0x0087220008000100 */
[----:B------:R3:W1:Y:S01]  /*05f0*/  SYNCS.EXCH.64 URZ, [UR8+0x80], UR12 ;  /* 0x0000800c08ff75b2 */ /* 0x0006620008000100 */
        /* <DEDUP_REMOVED lines=29> */
[----:B------:R3:W1:Y:S02]  /*07d0*/  SYNCS.EXCH.64 URZ, [UR8+0xf8], UR12 ;  /* 0x0000f80c08ff75b2 */ /* 0x0006640008000100 */
[----:B---34-:R-:W-:Y:S01]  /*07e0*/  NOP ;  /* 0x0000000000007918 */ /* 0x018fe20000000000 */
.L_x_10:
[----:B------:R-:W-:Y:S05]  /*07f0*/  BSYNC.RECONVERGENT B0 ;  /* 0x0000000000007941 */ /* 0x000fea0003800200 */
.L_x_9:
[----:B------:R-:W3:Y:S01]  /*0800*/  SHFL.IDX PT, R0, R115, RZ, 0x1f ;  /* 0x00001fff73007589 */ /* 0x000ee200000e0000 */
[----:B------:R-:W-:Y:S01]  /*0810*/  NOP ;  /* 0x0000000000007918 */ /* 0x000fe20000000000 */
[----:B---3--:R-:W-:-:S13]  /*0820*/  ISETP.NE.AND P1, PT, R0, 0x1, PT ;  /* 0x000000010000780c */ /* 0x008fda0003f25270 */
[----:B------:R-:W-:Y:S05]  /*0830*/  @P1 BRA `(.L_x_11) ;  /* 0x0000000000541947 */ /* 0x000fea0003800000 */
[----:B------:R-:W-:Y:S01]  /*0840*/  UMOV UR9, 0x400 ;  /* 0x0000040000097882 */ /* 0x000fe20000000000 */
[----:B------:R-:W-:Y:S01]  /*0850*/  UMOV UR8, 0x20 ;  /* 0x0000002000087882 */ /* 0x000fe20000000000 */
[----:B------:R-:W-:Y:S01]  /*0860*/  UMOV UR7, 0x80 ;  /* 0x0000008000077882 */ /* 0x000fe20000000000 */
[----:B------:R-:W-:Y:S02]  /*0870*/  ULEA UR9, UR37, UR9, 0x18 ;  /* 0x0000000925097291 */ /* 0x000fe4000f8ec0ff */
[----:B------:R-:W-:-:S04]  /*0880*/  UIADD3 UR12, UPT, UPT, -UR8, 0x100000, URZ ;  /* 0x00100000080c7890 */ /* 0x000fc8000fffe1ff */
[----:B------:R-:W-:Y:S02]  /*0890*/  USHF.L.U32 UR13, UR12, 0xb, URZ ;  /* 0x0000000b0c0d7899 */ /* 0x000fe400080006ff */
[----:B------:R-:W-:Y:S02]  /*08a0*/  USHF.L.U32 UR12, UR12, 0x1, URZ ;  /* 0x000000010c0c7899 */ /* 0x000fe400080006ff */
[----:B------:R-:W-:-:S04]  /*08b0*/  UIADD3 UR14, UPT, UPT, -UR7, 0x100000, URZ ;  /* 0x00100000070e7890 */ /* 0x000fc8000fffe1ff */
[----:B------:R-:W-:Y:S02]  /*08c0*/  USHF.L.U32 UR15, UR14, 0xb, URZ ;  /* 0x0000000b0e0f7899 */ /* 0x000fe400080006ff */
[----:B------:R-:W-:Y:S01]  /*08d0*/  USHF.L.U32 UR14, UR14, 0x1, URZ ;  /* 0x000000010e0e7899 */ /* 0x000fe200080006ff */
[----:B------:R-:W-:Y:S01]  /*08e0*/  ELECT P1, URZ, PT ;  /* 0x0000000000ff782f */ /* 0x000fe20003820000 */
[----:B------:R-:W3:Y:S02]  /*08f0*/  FENCE.VIEW.ASYNC.S ;  /* 0x00000000000073c6 */ /* 0x000ee40000000000 */
[----:B---3--:R3:W4:Y:S08]  /*0900*/  SYNCS.EXCH.64 URZ, [UR9+0x100], UR12 ;  /* 0x0001000c09ff75b2 */ /* 0x0087300008000100 */
[----:B------:R3:W1:Y:S01]  /*0910*/  SYNCS.EXCH.64 URZ, [UR9+0x120], UR14 ;  /* 0x0001200e09ff75b2 */ /* 0x0006620008000100 */
[----:B------:R3:W1:Y:S01]  /*0920*/  SYNCS.EXCH.64 URZ, [UR9+0x108], UR12 ;  /* 0x0001080c09ff75b2 */ /* 0x0006620008000100 */
[----:B------:R3:W1:Y:S01]  /*0930*/  SYNCS.EXCH.64 URZ, [UR9+0x128], UR14 ;  /* 0x0001280e09ff75b2 */ /* 0x0006620008000100 */
[----:B------:R3:W1:Y:S01]  /*0940*/  SYNCS.EXCH.64 URZ, [UR9+0x110], UR12 ;  /* 0x0001100c09ff75b2 */ /* 0x0006620008000100 */
[----:B------:R3:W1:Y:S01]  /*0950*/  SYNCS.EXCH.64 URZ, [UR9+0x130], UR14 ;  /* 0x0001300e09ff75b2 */ /* 0x0006620008000100 */
[----:B------:R3:W1:Y:S01]  /*0960*/  SYNCS.EXCH.64 URZ, [UR9+0x118], UR12 ;  /* 0x0001180c09ff75b2 */ /* 0x0006620008000100 */
[----:B------:R3:W1:Y:S01]  /*0970*/  SYNCS.EXCH.64 URZ, [UR9+0x138], UR14 ;  /* 0x0001380e09ff75b2 */ /* 0x0006620008000100 */
[----:B------:R-:W-:Y:S01]  /*0980*/  NOP ;  /* 0x0000000000007918 */ /* 0x000fe20000000000 */
.L_x_11:
[----:B------:R-:W2:Y:S01]  /*0990*/  SHFL.IDX PT, R0, R115, RZ, 0x1f ;  /* 0x00001fff73007589 */ /* 0x000ea200000e0000 */
[----:B------:R-:W-:Y:S01]  /*09a0*/  NOP ;  /* 0x0000000000007918 */ /* 0x000fe20000000000 */
[----:B--2---:R-:W-:-:S13]  /*09b0*/  ISETP.NE.AND P1, PT, R0, 0x3, PT ;  /* 0x000000030000780c */ /* 0x004fda0003f25270 */
[----:B------:R-:W-:Y:S05]  /*09c0*/  @P1 BRA `(.L_x_12) ;  /* 0x00000000002c1947 */ /* 0x000fea0003800000 */
[----:B------:R-:W-:Y:S01]  /*09d0*/  UMOV UR8, 0x400 ;  /* 0x0000040000087882 */ /* 0x000fe20000000000 */
[----:B------:R-:W-:Y:S01]  /*09e0*/  UMOV UR7, 0x20 ;  /* 0x0000002000077882 */ /* 0x000fe20000000000 */
[----:B------:R-:W-:Y:S02]  /*09f0*/  ULEA UR8, UR37, UR8, 0x18 ;  /* 0x0000000825087291 */ /* 0x000fe4000f8ec0ff */
[----:B---3--:R-:W-:-:S04]  /*0a00*/  UIADD3 UR12, UPT, UPT, -UR7, 0x100000, URZ ;  /* 0x00100000070c7890 */ /* 0x008fc8000fffe1ff */
[----:B------:R-:W-:Y:S02]  /*0a10*/  USHF.L.U32 UR13, UR12, 0xb, URZ ;  /* 0x0000000b0c0d7899 */ /* 0x000fe400080006ff */
[----:B------:R-:W-:Y:S01]  /*0a20*/  USHF.L.U32 UR12, UR12, 0x1, URZ ;  /* 0x000000010c0c7899 */ /* 0x000fe200080006ff */
[----:B------:R-:W-:Y:S01]  /*0a30*/  ELECT P1, URZ, PT ;  /* 0x0000000000ff782f */ /* 0x000fe20003820000 */
[----:B------:R-:W2:Y:S10]  /*0a40*/  FENCE.VIEW.ASYNC.S ;  /* 0x00000000000073c6 */ /* 0x000eb40000000000 */
[----:B--2---:R2:W3:Y:S01]  /*0a50*/  SYNCS.EXCH.64 URZ, [UR8+0x140], UR12 ;  /* 0x0001400c08ff75b2 */ /* 0x0044e20008000100 */
[----:B------:R2:W1:Y:S01]  /*0a60*/  SYNCS.EXCH.64 URZ, [UR8+0x148], UR12 ;  /* 0x0001480c08ff75b2 */ /* 0x0004620008000100 */
[----:B------:R-:W-:Y:S01]  /*0a70*/  NOP ;  /* 0x0000000000007918 */ /* 0x000fe20000000000 */
.L_x_12:
[----:B------:R-:W4:Y:S01]  /*0a80*/  SHFL.IDX PT, R0, R115, RZ, 0x1f ;  /* 0x00001fff73007589 */ /* 0x000f2200000e0000 */
[----:B------:R-:W-:Y:S01]  /*0a90*/  NOP ;  /* 0x0000000000007918 */ /* 0x000fe20000000000 */
[----:B----4-:R-:W-:-:S13]  /*0aa0*/  ISETP.NE.AND P1, PT, R0, 0x4, PT ;  /* 0x000000040000780c */ /* 0x010fda0003f25270 */
[----:B------:R-:W-:Y:S05]  /*0ab0*/  @P1 BRA `(.L_x_13) ;  /* 0x0000000000481947 */ /* 0x000fea0003800000 */
[----:B---3--:R-:W-:Y:S01]  /*0ac0*/  UMOV UR9, 0x1a0 ;  /* 0x000001a000097882 */ /* 0x008fe20000000000 */
[----:B--2---:R-:W-:Y:S01]  /*0ad0*/  UMOV UR8, 0x400 ;  /* 0x0000040000087882 */ /* 0x004fe20000000000 */
[----:B------:R-:W-:Y:S01]  /*0ae0*/  USEL UR9, UR9, 0x1e0, UP5 ;  /* 0x000001e009097887 */ /* 0x000fe2000a800000 */
        /* <DEDUP_REMOVED lines=9> */
[----:B------:R-:W2:Y:S02]  /*0b80*/  FENCE.VIEW.ASYNC.S ;  /* 0x00000000000073c6 */ /* 0x000ea40000000000 */
[----:B--2---:R4:W2:Y:S08]  /*0b90*/  SYNCS.EXCH.64 URZ, [UR8+0x150], UR12 ;  /* 0x0001500c08ff75b2 */ /* 0x0048b00008000100 */
[----:B------:R4:W3:Y:S01]  /*0ba0*/  SYNCS.EXCH.64 URZ, [UR8+0x160], UR14 ;  /* 0x0001600e08ff75b2 */ /* 0x0008e20008000100 */
[----:B------:R4:W1:Y:S01]  /*0bb0*/  SYNCS.EXCH.64 URZ, [UR8+0x158], UR12 ;  /* 0x0001580c08ff75b2 */ /* 0x0008620008000100 */
[----:B------:R4:W1:Y:S02]  /*0bc0*/  SYNCS.EXCH.64 URZ, [UR8+0x168], UR14 ;  /* 0x0001680e08ff75b2 */ /* 0x0008640008000100 */
[----:B----4-:R-:W-:Y:S01]  /*0bd0*/  NOP ;  /* 0x0000000000007918 */ /* 0x010fe20000000000 */
.L_x_13:
[----:B------:R-:W4:Y:S01]  /*0be0*/  SHFL.IDX PT, R0, R115, RZ, 0x1f ;  /* 0x00001fff73007589 */ /* 0x000f2200000e0000 */
[----:B------:R-:W-:Y:S01]  /*0bf0*/  NOP ;  /* 0x0000000000007918 */ /* 0x000fe20000000000 */
[----:B----4-:R-:W-:-:S13]  /*0c00*/  ISETP.NE.AND P1, PT, R0, 0x5, PT ;  /* 0x000000050000780c */ /* 0x010fda0003f25270 */
[----:B------:R-:W-:Y:S05]  /*0c10*/  @P1 BRA `(.L_x_14) ;  /* 0x0000000000541947 */ /* 0x000fea0003800000 */
[----:B---3--:R-:W-:Y:S01]  /*0c20*/  UMOV UR9, 0x400 ;  /* 0x0000040000097882 */ /* 0x008fe20000000000 */
[----:B--2---:R-:W-:Y:S01]  /*0c30*/  UMOV UR8, 0x1 ;  /* 0x0000000100087882 */ /* 0x004fe20000000000 */
        /* <DEDUP_REMOVED lines=13> */
[----:B------:R4:W1:Y:S01]  /*0d10*/  SYNCS.EXCH.64 URZ, [UR9+0x198], UR14 ;  /* 0x0001980e09ff75b2 */ /* 0x0008620008000100 */
[----:B------:R4:W1:Y:S01]  /*0d20*/  SYNCS.EXCH.64 URZ, [UR9+0x180], UR12 ;  /* 0x0001800c09ff75b2 */ /* 0x0008620008000100 */
[----:B------:R4:W1:Y:S01]  /*0d30*/  SYNCS.EXCH.64 URZ, [UR9+0x1a0], UR14 ;  /* 0x0001a00e09ff75b2 */ /* 0x0008620008000100 */
[----:B------:R4:W1:Y:S01]  /*0d40*/  SYNCS.EXCH.64 URZ, [UR9+0x188], UR12 ;  /* 0x0001880c09ff75b2 */ /* 0x0008620008000100 */
[----:B------:R4:W1:Y:S02]  /*0d50*/  SYNCS.EXCH.64 URZ, [UR9+0x1a8], UR14 ;  /* 0x0001a80e09ff75b2 */ /* 0x0008640008000100 */
[----:B----4-:R-:W-:Y:S01]  /*0d60*/  NOP ;  /* 0x0000000000007918 */ /* 0x010fe20000000000 */
.L_x_14:
[----:B------:R-:W4:Y:S01]  /*0d70*/  SHFL.IDX PT, R0, R115, RZ, 0x1f ;  /* 0x00001fff73007589 */ /* 0x000f2200000e0000 */
[----:B------:R-:W-:Y:S01]  /*0d80*/  ISETP.NE.OR P0, PT, RZ, UR10, !P0 ;  /* 0x0000000aff007c0c */ /* 0x000fe2000c705670 */
[----:B------:R-:W-:Y:S01]  /*0d90*/  NOP ;  /* 0x0000000000007918 */ /* 0x000fe20000000000 */
[----:B----4-:R-:W-:-:S13]  /*0da0*/  ISETP.NE.AND P1, PT, R0, 0x3, PT ;  /* 0x000000030000780c */ /* 0x010fda0003f25270 */
[----:B------:R-:W-:Y:S05]  /*0db0*/  @P1 BRA `(.L_x_15) ;  /* 0x0000000000341947 */ /* 0x000fea0003800000 */
[----:B--2---:R-:W-:Y:S01]  /*0dc0*/  UMOV UR8, 0x400 ;  /* 0x0000040000087882 */ /* 0x004fe20000000000 */
[----:B------:R-:W-:Y:S01]  /*0dd0*/  UMOV UR7, 0x20 ;  /* 0x0000002000077882 */ /* 0x000fe20000000000 */
[----:B------:R-:W-:Y:S02]  /*0de0*/  ULEA UR8, UR37, UR8, 0x18 ;  /* 0x0000000825087291 */ /* 0x000fe4000f8ec0ff */
[----:B---3--:R-:W-:-:S04]  /*0df0*/  UIADD3 UR12, UPT, UPT, -UR7, 0x100000, URZ ;  /* 0x00100000070c7890 */ /* 0x008fc8000fffe1ff */
[----:B------:R-:W-:Y:S02]  /*0e00*/  USHF.L.U32 UR13, UR12, 0xb, URZ ;  /* 0x0000000b0c0d7899 */ /* 0x000fe400080006ff */
[----:B------:R-:W-:Y:S01]  /*0e10*/  USHF.L.U32 UR12, UR12, 0x1, URZ ;  /* 0x000000010c0c7899 */ /* 0x000fe200080006ff */
[----:B------:R-:W-:Y:S01]  /*0e20*/  ELECT P1, URZ, PT ;  /* 0x0000000000ff782f */ /* 0x000fe20003820000 */
[----:B------:R-:W2:Y:S10]  /*0e30*/  FENCE.VIEW.ASYNC.S ;  /* 0x00000000000073c6 */ /* 0x000eb40000000000 */
[----:B--2---:R4:W2:Y:S01]  /*0e40*/  SYNCS.EXCH.64 URZ, [UR8+0x1b0], UR12 ;  /* 0x0001b00c08ff75b2 */ /* 0x0048a20008000100 */
[----:B------:R4:W3:Y:S01]  /*0e50*/  SYNCS.EXCH.64 URZ, [UR8+0x1c0], UR12 ;  /* 0x0001c00c08ff75b2 */ /* 0x0008e20008000100 */
[----:B------:R4:W1:Y:S01]  /*0e60*/  SYNCS.EXCH.64 URZ, [UR8+0x1b8], UR12 ;  /* 0x0001b80c08ff75b2 */ /* 0x0008620008000100 */
[----:B------:R4:W1:Y:S02]  /*0e70*/  SYNCS.EXCH.64 URZ, [UR8+0x1c8], UR12 ;  /* 0x0001c80c08ff75b2 */ /* 0x0008640008000100 */
[----:B----4-:R-:W-:Y:S01]  /*0e80*/  NOP ;  /* 0x0000000000007918 */ /* 0x010fe20000000000 */
.L_x_15:
[----:B------:R-:W-:Y:S01]  /*0e90*/  VOTEU.ALL UP1, P0 ;  /* 0x0000000000ff7886 */ /* 0x000fe20000020000 */
[----:B--2---:R-:W2:Y:S01]  /*0ea0*/  LDCU UR8, c[0x0][0x36c] ;  /* 0x00006d80ff0877ac */ /* 0x004ea20008000800 */
[----:B------:R-:W-:Y:S01]  /*0eb0*/  NOP ;  /* 0x0000000000007918 */ /* 0x000fe20000000000 */
[----:B------:R-:W-:Y:S01]  /*0ec0*/  LOP3.LUT R10, R114, 0x1f, RZ, 0xc0, !PT ;  /* 0x0000001f720a7812 */ /* 0x000fe200078ec0ff */
[----:B---3--:R-:W-:Y:S01]  /*0ed0*/  UMOV UR12, 0x20 ;  /* 0x00000020000c7882 */ /* 0x008fe20000000000 */
[----:B------:R-:W-:Y:S01]  /*0ee0*/  @!UP1 UMOV UR7, 0x400 ;  /* 0x0000040000079882 */ /* 0x000fe20000000000 */
[----:B------:R-:W-:-:S04]  /*0ef0*/  @!UP1 UIADD3 UR12, UPT, UPT, -UR12, 0x100000, URZ ;  /* 0x001000000c0c9890 */ /* 0x000fc8000fffe1ff */
[----:B------:R-:W-:Y:S02]  /*0f00*/  @!UP1 USHF.L.U32 UR13, UR12, 0xb, URZ ;  /* 0x0000000b0c0d9899 */ /* 0x000fe400080006ff */
[----:B------:R-:W-:Y:S02]  /*0f10*/  @!UP1 USHF.L.U32 UR12, UR12, 0x1, URZ ;  /* 0x000000010c0c9899 */ /* 0x000fe400080006ff */
[----:B------:R-:W-:Y:S01]  /*0f20*/  @!UP1 ULEA UR7, UR37, UR7, 0x18 ;  /* 0x0000000725079291 */ /* 0x000fe2000f8ec0ff */
[----:B------:R-:W-:Y:S01]  /*0f30*/  VOTEU.ALL UP1, P0 ;  /* 0x0000000000ff7886 */ /* 0x000fe20000020000 */
[----:B------:R-:W-:Y:S01]  /*0f40*/  UISETP.NE.AND UP4, UPT, UR10, URZ, UPT ;  /* 0x000000ff0a00728c */ /* 0x000fe2000bf85270 */
[----:B------:R-:W3:Y:S09]  /*0f50*/  FENCE.VIEW.ASYNC.S ;  /* 0x00000000000073c6 */ /* 0x000ef20000000000 */
[----:B---3--:R3:W4:Y:S01]  /*0f60*/  @!UP1 SYNCS.EXCH.64 URZ, [UR7+0x1d0], UR12 ;  /* 0x0001d00c07ff95b2 */ /* 0x0087220008000100 */
[----:B--2---:R-:W-:-:S09]  /*0f70*/  UISETP.EQ.U32.AND UP1, UPT, UR8, 0x1, UPT ;  /* 0x000000010800788c */ /* 0x004fd2000bf22070 */
[----:B------:R-:W-:Y:S05]  /*0f80*/  BRA.U !UP1, `(.L_x_16) ;  /* 0x0000000109087547 */ /* 0x000fea000b800000 */
[----:B-1--4-:R-:W-:Y:S01]  /*0f90*/  UCGABAR_ARV ;  /* 0x00000000000079c7 */ /* 0x012fe20008000000 */
[----:B------:R-:W-:Y:S05]  /*0fa0*/  BRA `(.L_x_17) ;  /* 0x0000000000047947 */ /* 0x000fea0003800000 */
.L_x_16:
[----:B-1--4-:R-:W-:Y:S01]  /*0fb0*/  NOP ;  /* 0x0000000000007918 */ /* 0x012fe20000000000 */
.L_x_17:
[----:B------:R-:W1:Y:S01]  /*0fc0*/  S2R R22, SR_CTAID.Y ;  /* 0x0000000000167919 */ /* 0x000e620000002600 */
[----:B------:R-:W-:-:S05]  /*0fd0*/  CS2R.32 R93, SR_CgaSize ;  /* 0x00000000005d7805 */ /* 0x000fca0000008a00 */
[----:B------:R-:W-:-:S05]  /*0fe0*/  IMAD R93, R93, -0xa0, RZ ;  /* 0xffffff605d5d7824 */ /* 0x000fca00078e02ff */
[----:B---3--:R-:W-:-:S14]  /*0ff0*/  R2UR UR7, R93 ;  /* 0x000000005d0772ca */ /* 0x008fdc00000e0000 */
[----:B------:R-:W2:Y:S01]  /*1000*/  LDCU UR7, c[0x0][UR7+0x2b4] ;  /* 0x00005680070777ac */ /* 0x000ea20008000800 */
[----:B------:R-:W-:-:S05]  /*1010*/  CS2R.32 R0, SR_CgaSize ;  /* 0x0000000000007805 */ /* 0x000fca0000008a00 */
[----:B------:R-:W-:-:S06]  /*1020*/  IMAD R0, R0, -0xa0, RZ ;  /* 0xffffff6000007824 */ /* 0x000fcc00078e02ff */
[----:B------:R-:W3:Y:S01]  /*1030*/  LDC R0, c[0x0][R0+0x2a4] ;  /* 0x0000a90000007b82 */ /* 0x000ee20000000800 */
[----:B------:R-:W-:Y:S01]  /*1040*/  PRMT R8, RZ, 0x7610, R8 ;  /* 0x00007610ff087816 */ /* 0x000fe20000000008 */
[----:B------:R-:W4:Y:S01]  /*1050*/  S2R R9, SR_CTAID.X ;  /* 0x0000000000097919 */ /* 0x000f220000002500 */
[----:B------:R-:W-:-:S05]  /*1060*/  CS2R.32 R93, SR_CgaSize ;  /* 0x00000000005d7805 */ /* 0x000fca0000008a00 */
[----:B------:R-:W-:-:S05]  /*1070*/  IMAD R93, R93, -0xa0, RZ ;  /* 0xffffff605d5d7824 */ /* 0x000fca00078e02ff */
[----:B------:R-:W-:-:S14]  /*1080*/  R2UR UR8, R93 ;  /* 0x000000005d0872ca */ /* 0x000fdc00000e0000 */
[----:B------:R-:W3:Y:S01]  /*1090*/  LDCU UR8, c[0x0][UR8+0x2b0] ;  /* 0x00005600080877ac */ /* 0x000ee20008000800 */
[----:B------:R-:W-:Y:S01]  /*10a0*/  UISETP.NE.AND UP2, UPT, UR10, 0x2, UPT ;  /* 0x000000020a00788c */ /* 0x000fe2000bf45270 */
[----:B------:R-:W2:Y:S01]  /*10b0*/  LDC R11, c[0x0][0xb24] ;  /* 0x0002c900ff0b7b82 */ /* 0x000ea20000000800 */
[----:B------:R-:W-:-:S05]  /*10c0*/  CS2R.32 R2, SR_CgaSize ;  /* 0x0000000000027805 */ /* 0x000fca0000008a00 */
[----:B------:R-:W-:-:S06]  /*10d0*/  IMAD R2, R2, -0xa0, RZ ;  /* 0xffffff6002027824 */ /* 0x000fcc00078e02ff */
[----:B------:R-:W3:Y:S08]  /*10e0*/  LDC R2, c[0x0][R2+0x2a0] ;  /* 0x0000a80002027b82 */ /* 0x000ef00000000800 */
[----:B------:R-:W3:Y:S01]  /*10f0*/  LDC R65, c[0x0][0xb24] ;  /* 0x0002c900ff417b82 */ /* 0x000ee20000000800 */
[----:B-1----:R-:W-:-:S07]  /*1100*/  I2FP.F32.U32 R92, R22 ;  /* 0x00000016005c7245 */ /* 0x002fce0000201000 */
[----:B------:R-:W1:Y:S01]  /*1110*/  S2UR UR36, SR_CTAID.Z ;  /* 0x00000000002479c3 */ /* 0x000e620000002700 */
[----:B--2---:R-:W-:Y:S01]  /*1120*/  ISETP.GE.AND P0, PT, R11, 0x1, PT ;  /* 0x000000010b00780c */ /* 0x004fe20003f06270 */
[----:B----4-:R-:W-:Y:S01]  /*1130*/  IMAD.MOV.U32 R23, RZ, RZ, R9 ;  /* 0x000000ffff177224 */ /* 0x010fe200078e0009 */
[----:B------:R-:W-:Y:S01]  /*1140*/  I2FP.F32.U32 R93, R9 ;  /* 0x00000009005d7245 */ /* 0x000fe20000201000 */
[----:B------:R-:W-:Y:S01]  /*1150*/  FMUL R92, R92, UR7 ;  /* 0x000000075c5c7c20 */ /* 0x000fe20008400000 */
[----:B------:R-:W2:Y:S03]  /*1160*/  LDCU UR7, c[0x0][0xb30] ;  /* 0x00016600ff0777ac */ /* 0x000ea60008000800 */
[----:B---3--:R-:W-:Y:S02]  /*1170*/  FMUL R93, R93, UR8 ;  /* 0x000000085d5d7c20 */ /* 0x008fe40008400000 */
[----:B------:R-:W3:Y:S08]  /*1180*/  F2I.U32.TRUNC.NTZ R92, R92 ;  /* 0x0000005c005c7305 */ /* 0x000ef0000020f000 */
[----:B------:R-:W4:Y:S01]  /*1190*/  F2I.U32.TRUNC.NTZ R93, R93 ;  /* 0x0000005d005d7305 */ /* 0x000f22000020f000 */
[----:B--2---:R-:W-:Y:S01]  /*11a0*/  UISETP.NE.AND UP3, UPT, UR7, 0x1, UPT ;  /* 0x000000010700788c */ /* 0x004fe2000bf65270 */
[----:B---3--:R-:W-:-:S05]  /*11b0*/  IADD3 R92, PT, PT, -R92, RZ, RZ ;  /* 0x000000ff5c5c7210 */ /* 0x008fca0007ffe1ff */
[----:B------:R-:W-:Y:S01]  /*11c0*/  IMAD R92, R0, R92, R22 ;  /* 0x0000005c005c7224 */ /* 0x000fe200078e0216 */
[----:B------:R-:W-:Y:S01]  /*11d0*/  PRMT R0, RZ, 0x7610, R0 ;  /* 0x00007610ff007816 */ /* 0x000fe20000000000 */
[----:B----4-:R-:W-:-:S04]  /*11e0*/  IMAD.MOV R93, RZ, RZ, -R93 ;  /* 0x000000ffff5d7224 */ /* 0x010fc800078e0a5d */
[----:B------:R-:W-:Y:S01]  /*11f0*/  IMAD R93, R2, R93, R9 ;  /* 0x0000005d025d7224 */ /* 0x000fe200078e0209 */
[----:B-1----:R-:W-:Y:S06]  /*1200*/  BRA.U UP4, `(.L_x_18) ;  /* 0x0000000104247547 */ /* 0x002fec000b800000 */
[----:B------:R-:W-:Y:S01]  /*1210*/  ISETP.NE.AND P1, PT, R92, RZ, PT ;  /* 0x000000ff5c00720c */ /* 0x000fe20003f25270 */
[----:B------:R-:W-:Y:S01]  /*1220*/  IMAD.MOV.U32 R0, RZ, RZ, 0x3 ;  /* 0x00000003ff007424 */ /* 0x000fe200078e00ff */
[C---:B------:R-:W-:Y:S02]  /*1230*/  LOP3.LUT R2, R93.reuse, 0xfffffffe, RZ, 0xc0, !PT ;  /* 0xfffffffe5d027812 */ /* 0x040fe400078ec0ff */
[----:B------:R-:W-:Y:S02]  /*1240*/  ISETP.LT.U32.OR P1, PT, R93, 0x2, !P1 ;  /* 0x000000025d00780c */ /* 0x000fe40004f21470 */
[----:B------:R-:W-:Y:S02]  /*1250*/  SHF.L.U32 R0, R0, R2, RZ ;  /* 0x0000000200007219 */ /* 0x000fe400000006ff */
[----:B------:R-:W-:Y:S02]  /*1260*/  SEL R4, RZ, 0x1, !P1 ;  /* 0x00000001ff047807 */ /* 0x000fe40004800000 */
[----:B------:R-:W-:-:S05]  /*1270*/  SEL R3, RZ, 0x2, !P1 ;  /* 0x00000002ff037807 */ /* 0x000fca0004800000 */
[----:B------:R-:W-:-:S05]  /*1280*/  IMAD.IADD R3, R4, 0x1, R3 ;  /* 0x0000000104037824 */ /* 0x000fca00078e0203 */
[----:B------:R-:W-:Y:S02]  /*1290*/  PRMT R8, R3, 0x7610, R8 ;  /* 0x0000761003087816 */ /* 0x000fe40000000008 */
.L_x_18:
[----:B------:R-:W-:Y:S05]  /*12a0*/  @!P0 BRA `(.L_x_19) ;  /* 0x0000000000b88947 */ /* 0x000fea0003800000 */
[----:B------:R-:W1:Y:S01]  /*12b0*/  LDC.64 R4, c[0x0][0xb18] ;  /* 0x0002c600ff047b82 */ /* 0x000e620000000a00 */
[----:B------:R-:W-:-:S07]  /*12c0*/  ISETP.NE.AND P0, PT, R11, 0x1, PT ;  /* 0x000000010b00780c */ /* 0x000fce0003f05270 */
[----:B------:R-:W2:Y:S08]  /*12d0*/  LDC R23, c[0x0][0xb0c] ;  /* 0x0002c300ff177b82 */ /* 0x000eb00000000800 */
[----:B------:R-:W3:Y:S08]  /*12e0*/  LDC R14, c[0x0][0x370] ;  /* 0x0000dc00ff0e7b82 */ /* 0x000ef00000000800 */
[----:B------:R-:W4:Y:S01]  /*12f0*/  LDC R13, c[0x0][0x374] ;  /* 0x0000dd00ff0d7b82 */ /* 0x000f220000000800 */
[----:B-1----:R-:W-:-:S07]  /*1300*/  ISETP.NE.AND P1, PT, R4, 0x1, PT ;  /* 0x000000010400780c */ /* 0x002fce0003f25270 */
[----:B------:R-:W3:Y:S01]  /*1310*/  LDC.64 R6, c[0x0][0xb10] ;  /* 0x0002c400ff067b82 */ /* 0x000ee20000000a00 */
[----:B--2---:R-:W-:-:S07]  /*1320*/  ISETP.NE.AND P2, PT, R23, 0x1, PT ;  /* 0x000000011700780c */ /* 0x004fce0003f45270 */
[----:B------:R-:W1:Y:S08]  /*1330*/  LDC R12, c[0x0][0xb20] ;  /* 0x0002c800ff0c7b82 */ /* 0x000e700000000800 */
[----:B------:R-:W2:Y:S01]  /*1340*/  LDC.64 R2, c[0x0][0xb28] ;  /* 0x0002ca00ff027b82 */ /* 0x000ea20000000a00 */
[----:B----4-:R-:W-:-:S04]  /*1350*/  IMAD.HI.U32 R15, R13, R5, RZ ;  /* 0x000000050d0f7227 */ /* 0x010fc800078e00ff */
[----:B------:R-:W-:-:S04]  /*1360*/  IMAD.HI.U32 R5, R22, R5, RZ ;  /* 0x0000000516057227 */ /* 0x000fc800078e00ff */
[----:B---3--:R-:W-:-:S05]  /*1370*/  IMAD.HI.U32 R16, R14, R6, RZ ;  /* 0x000000060e107227 */ /* 0x008fca00078e00ff */
[-C--:B------:R-:W-:Y:S01]  /*1380*/  @P2 SHF.R.U32.HI R14, RZ, R7.reuse, R16 ;  /* 0x00000007ff0e2219 */ /* 0x080fe20000011610 */
[----:B------:R-:W-:Y:S01]  /*1390*/  IMAD.HI.U32 R16, R9, R6, RZ ;  /* 0x0000000609107227 */ /* 0x000fe200078e00ff */
[-C--:B-1----:R-:W-:Y:S02]  /*13a0*/  @P1 SHF.R.U32.HI R13, RZ, R12.reuse, R15 ;  /* 0x0000000cff0d1219 */ /* 0x082fe4000001160f */
[----:B------:R-:W-:Y:S02]  /*13b0*/  SHF.R.U32.HI R5, RZ, R12, R5 ;  /* 0x0000000cff057219 */ /* 0x000fe40000011605 */
[----:B------:R-:W-:Y:S02]  /*13c0*/  SHF.R.U32.HI R16, RZ, R7, R16 ;  /* 0x00000007ff107219 */ /* 0x000fe40000011610 */
[----:B------:R-:W-:Y:S01]  /*13d0*/  SEL R5, R22, R5, !P1 ;  /* 0x0000000516057207 */ /* 0x000fe20004800000 */
[----:B--2---:R-:W-:Y:S01]  /*13e0*/  IMAD.HI.U32 R15, R13, R2, RZ ;  /* 0x000000020d0f7227 */ /* 0x004fe200078e00ff */
[----:B------:R-:W-:-:S03]  /*13f0*/  SEL R16, R9, R16, !P2 ;  /* 0x0000001009107207 */ /* 0x000fc60005000000 */
[----:B------:R-:W-:Y:S01]  /*1400*/  IMAD.HI.U32 R6, R14, R2, RZ ;  /* 0x000000020e067227 */ /* 0x000fe200078e00ff */
[----:B------:R-:W-:-:S04]  /*1410*/  @P0 SHF.R.U32.HI R13, RZ, R3, R15 ;  /* 0x00000003ff0d0219 */ /* 0x000fc8000001160f */
[----:B------:R-:W-:Y:S01]  /*1420*/  @P0 SHF.R.U32.HI R14, RZ, R3, R6 ;  /* 0x00000003ff0e0219 */ /* 0x000fe20000011606 */
[----:B------:R-:W-:-:S04]  /*1430*/  IMAD R13, R13, R11, RZ ;  /* 0x0000000b0d0d7224 */ /* 0x000fc800078e02ff */
[----:B------:R-:W-:Y:S01]  /*1440*/  IMAD R6, R14, R11, RZ ;  /* 0x0000000b0e067224 */ /* 0x000fe200078e02ff */
[----:B------:R-:W-:-:S04]  /*1450*/  ISETP.GE.AND P1, PT, R5, R13, PT ;  /* 0x0000000d0500720c */ /* 0x000fc80003f26270 */
[----:B------:R-:W-:Y:S01]  /*1460*/  ISETP.GE.OR P1, PT, R16, R6, P1 ;  /* 0x000000061000720c */ /* 0x000fe20000f26670 */
[----:B------:R-:W-:-:S05]  /*1470*/  IMAD.HI.U32 R6, R5, R2, RZ ;  /* 0x0000000205067227 */ /* 0x000fca00078e00ff */
[----:B------:R-:W-:-:S04]  /*1480*/  SHF.R.U32.HI R6, RZ, R3, R6 ;  /* 0x00000003ff067219 */ /* 0x000fc80000011606 */
[----:B------:R-:W-:-:S03]  /*1490*/  SEL R6, R5, R6, !P0 ;  /* 0x0000000605067207 */ /* 0x000fc60004000000 */
[----:B------:R-:W-:Y:S01]  /*14a0*/  @!P1 IMAD.HI.U32 R7, R16, R2, RZ ;  /* 0x0000000210079227 */ /* 0x000fe200078e00ff */
[----:B------:R-:W-:-:S04]  /*14b0*/  IADD3 R2, PT, PT, -R6, RZ, RZ ;  /* 0x000000ff06027210 */ /* 0x000fc80007ffe1ff */
[----:B------:R-:W-:Y:S01]  /*14c0*/  @!P1 SHF.R.U32.HI R3, RZ, R3, R7 ;  /* 0x00000003ff039219 */ /* 0x000fe20000011607 */
[----:B------:R-:W-:Y:S01]  /*14d0*/  IMAD R2, R11, R2, R5 ;  /* 0x000000020b027224 */ /* 0x000fe200078e0205 */
[----:B------:R-:W-:Y:S02]  /*14e0*/  IADD3 R7, PT, PT, -R5, RZ, RZ ;  /* 0x000000ff05077210 */ /* 0x000fe40007ffe1ff */
[----:B------:R-:W-:-:S03]  /*14f0*/  @!P1 SEL R3, R16, R3, !P0 ;  /* 0x0000000310039207 */ /* 0x000fc60004000000 */
[----:B------:R-:W-:Y:S02]  /*1500*/  IMAD R7, R4, R7, R22 ;  /* 0x0000000704077224 */ /* 0x000fe400078e0216 */
[--C-:B------:R-:W-:Y:S02]  /*1510*/  @!P1 IMAD.IADD R6, R6, 0x1, -R3.reuse ;  /* 0x0000000106069824 */ /* 0x100fe400078e0a03 */
[----:B------:R-:W-:Y:S01]  /*1520*/  @!P1 IMAD R3, R2, R14, R3 ;  /* 0x0000000e02039224 */ /* 0x000fe200078e0203 */
[----:B------:R-:W-:Y:S01]  /*1530*/  IADD3 R2, PT, PT, -R16, RZ, RZ ;  /* 0x000000ff10027210 */ /* 0x000fe20007ffe1ff */
[----:B------:R-:W-:Y:S02]  /*1540*/  @!P1 IMAD R5, R6, R11, R16 ;  /* 0x0000000b06059224 */ /* 0x000fe400078e0210 */
[----:B------:R-:W-:Y:S02]  /*1550*/  @!P1 IMAD.MOV.U32 R16, RZ, RZ, R3 ;  /* 0x000000ffff109224 */ /* 0x000fe400078e0003 */
[----:B------:R-:W-:-:S02]  /*1560*/  IMAD R2, R23, R2, R9 ;  /* 0x0000000217027224 */ /* 0x000fc400078e0209 */
[----:B------:R-:W-:Y:S02]  /*1570*/  IMAD R22, R5, R4, R7 ;  /* 0x0000000405167224 */ /* 0x000fe400078e0207 */
[----:B------:R-:W-:Y:S02]  /*1580*/  IMAD R23, R16, R23, R2 ;  /* 0x0000001710177224 */ /* 0x000fe400078e0202 */
.L_x_19:
[----:B------:R-:W-:Y:S05]  /*1590*/  BRA.U UP3, `(.L_x_20) ;  /* 0x0000000103407547 */ /* 0x000fea000b800000 */
[----:B------:R-:W1:Y:S08]  /*15a0*/  LDC.64 R4, c[0x0][0xb10] ;  /* 0x0002c400ff047b82 */ /* 0x000e700000000a00 */
[----:B------:R-:W2:Y:S08]  /*15b0*/  LDC.64 R2, c[0x0][0xb18] ;  /* 0x0002c600ff027b82 */ /* 0x000eb00000000a00 */
[----:B------:R-:W3:Y:S08]  /*15c0*/  LDC R6, c[0x0][0xb20] ;  /* 0x0002c800ff067b82 */ /* 0x000ef00000000800 */
[----:B------:R-:W4:Y:S01]  /*15d0*/  LDC R7, c[0x0][0xb0c] ;  /* 0x0002c300ff077b82 */ /* 0x000f220000000800 */
[----:B-1----:R-:W-:-:S05]  /*15e0*/  IMAD.HI.U32 R4, R23, R4, RZ ;  /* 0x0000000417047227 */ /* 0x002fca00078e00ff */
[----:B------:R-:W-:Y:S01]  /*15f0*/  SHF.R.U32.HI R4, RZ, R5, R4 ;  /* 0x00000005ff047219 */ /* 0x000fe20000011604 */
[----:B--2---:R-:W-:Y:S01]  /*1600*/  IMAD.HI.U32 R3, R22, R3, RZ ;  /* 0x0000000316037227 */ /* 0x004fe200078e00ff */
[----:B------:R-:W-:-:S04]  /*1610*/  ISETP.NE.AND P0, PT, R2, 0x1, PT ;  /* 0x000000010200780c */ /* 0x000fc80003f05270 */
[----:B---3--:R-:W-:-:S04]  /*1620*/  SHF.R.U32.HI R3, RZ, R6, R3 ;  /* 0x00000006ff037219 */ /* 0x008fc80000011603 */
[----:B------:R-:W-:Y:S02]  /*1630*/  SEL R3, R22, R3, !P0 ;  /* 0x0000000316037207 */ /* 0x000fe40004000000 */
[----:B----4-:R-:W-:-:S04]  /*1640*/  ISETP.NE.AND P1, PT, R7, 0x1, PT ;  /* 0x000000010700780c */ /* 0x010fc80003f25270 */
[----:B------:R-:W-:-:S05]  /*1650*/  SEL R5, R23, R4, !P1 ;  /* 0x0000000417057207 */ /* 0x000fca0004800000 */
[----:B------:R-:W-:Y:S02]  /*1660*/  IMAD.IADD R4, R3, 0x1, -R5 ;  /* 0x0000000103047824 */ /* 0x000fe400078e0a05 */
[----:B------:R-:W-:Y:S02]  /*1670*/  IMAD.IADD R3, R5, 0x1, -R3 ;  /* 0x0000000105037824 */ /* 0x000fe400078e0a03 */
[----:B------:R-:W-:Y:S02]  /*1680*/  IMAD R23, R4, R7, R23 ;  /* 0x0000000704177224 */ /* 0x000fe400078e0217 */
[----:B------:R-:W-:Y:S02]  /*1690*/  IMAD R22, R3, R2, R22 ;  /* 0x0000000203167224 */ /* 0x000fe400078e0216 */
.L_x_20:
[----:B------:R-:W-:Y:S05]  /*16a0*/  BRA.U !UP1, `(.L_x_21) ;  /* 0x00000001090c7547 */ /* 0x000fea000b800000 */
[----:B------:R-:W-:Y:S01]  /*16b0*/  UCGABAR_WAIT ;  /* 0x0000000000007dc7 */ /* 0x000fe20008000000 */
[----:B------:R-:W-:Y:S01]  /*16c0*/  CCTL.IVALL ;  /* 0x00000000ff00798f */ /* 0x000fe20002000000 */
[----:B------:R-:W-:Y:S05]  /*16d0*/  BRA `(.L_x_22) ;  /* 0x0000000000047947 */ /* 0x000fea0003800000 */
.L_x_21:
[----:B------:R-:W-:Y:S06]  /*16e0*/  BAR.SYNC.DEFER_BLOCKING 0x0 ;  /* 0x0000000000007b1d */ /* 0x000fec0000010000 */
.L_x_22:
[----:B------:R-:W-:Y:S05]  /*16f0*/  BRA.U UP2, `(.L_x_23) ;  /* 0x0000001902607547 */ /* 0x000fea000b800000 */
[----:B------:R-:W1:Y:S01]  /*1700*/  LDCU UR4, c[0x0][0x38c] ;  /* 0x00007180ff0477ac */ /* 0x000e620008000800 */
[----:B------:R-:W2:Y:S01]  /*1710*/  LDC R8, c[0x0][0x370] ;  /* 0x0000dc00ff087b82 */ /* 0x000ea20000000800 */
[C---:B------:R-:W-:Y:S02]  /*1720*/  IMAD.SHL.U32 R17, R9.reuse, 0x80, RZ ;  /* 0x0000008009117824 */ /* 0x040fe400078e00ff */
[----:B------:R-:W-:Y:S01]  /*1730*/  HFMA2 R15, -RZ, RZ, 0, 5.9604644775390625e-08 ;  /* 0x00000001ff0f7431 */ /* 0x000fe200000001ff */
[----:B------:R-:W-:Y:S01]  /*1740*/  UISETP.NE.AND UP1, UPT, UR10, URZ, UPT ;  /* 0x000000ff0a00728c */ /* 0x000fe2000bf25270 */
[----:B------:R-:W-:Y:S01]  /*1750*/  ISETP.NE.AND P4, PT, R10, RZ, P5 ;  /* 0x000000ff0a00720c */ /* 0x000fe20002f85270 */
[----:B------:R-:W-:Y:S01]  /*1760*/  IMAD.SHL.U32 R16, R9, 0x40, RZ ;  /* 0x0000004009107824 */ /* 0x000fe200078e00ff */
[----:B------:R-:W-:Y:S01]  /*1770*/  CS2R R12, SRZ ;  /* 0x00000000000c7805 */ /* 0x000fe2000001ff00 */
[----:B------:R-:W-:Y:S01]  /*1780*/  IMAD.MOV.U32 R14, RZ, RZ, RZ ;  /* 0x000000ffff0e7224 */ /* 0x000fe200078e00ff */
[----:B------:R-:W3:Y:S01]  /*1790*/  LDC R0, c[0x0][0x374] ;  /* 0x0000dd00ff007b82 */ /* 0x000ee20000000800 */
[----:B------:R-:W-:Y:S01]  /*17a0*/  MOV R11, 0x1 ;  /* 0x00000001000b7802 */ /* 0x000fe20000000f00 */
[----:B------:R-:W4:Y:S01]  /*17b0*/  LDCU.64 UR14, c[0x0][0x348] ;  /* 0x00006900ff0e77ac */ /* 0x000f220008000a00 */
[----:B------:R-:W-:Y:S01]  /*17c0*/  LOP3.LUT R17, R17, 0x80, RZ, 0xc0, !PT ;  /* 0x0000008011117812 */ /* 0x000fe200078ec0ff */
[----:B------:R-:W-:Y:S01]  /*17d0*/  USEL UR22, UR6, 0x2, UP1 ;  /* 0x0000000206167887 */ /* 0x000fe20008800000 */
[----:B------:R-:W-:Y:S01]  /*17e0*/  UMOV UR23, URZ ;  /* 0x000000ff00177c82 */ /* 0x000fe20008000000 */
[----:B-1----:R-:W-:-:S04]  /*17f0*/  UIADD3 UR5, UPT, UPT, UR4, 0x3f, URZ ;  /* 0x0000003f04057890 */ /* 0x002fc8000fffe0ff */
[----:B------:R-:W-:-:S04]  /*1800*/  USHF.R.S32.HI UR7, URZ, 0x1f, UR5 ;  /* 0x0000001fff077899 */ /* 0x000fc80008011405 */
[----:B------:R-:W-:Y:S02]  /*1810*/  ULEA.HI UR7, UR7, UR5, URZ, 0x6 ;  /* 0x0000000507077291 */ /* 0x000fe4000f8f30ff */
[----:B------:R-:W-:Y:S02]  /*1820*/  UIADD3 UR5, UPT, UPT, UR4, -0x1, URZ ;  /* 0xffffffff04057890 */ /* 0x000fe4000fffe0ff */
[----:B------:R-:W-:Y:S02]  /*1830*/  USHF.R.S32.HI UR7, URZ, 0x6, UR7 ;  /* 0x00000006ff077899 */ /* 0x000fe40008011407 */
[----:B------:R-:W-:Y:S02]  /*1840*/  UISETP.GE.U32.AND UP2, UPT, UR5, -0x7f, UPT ;  /* 0xffffff810500788c */ /* 0x000fe4000bf46070 */
[----:B------:R-:W-:Y:S02]  /*1850*/  UISETP.LT.U32.AND UP0, UPT, UR7, 0x10, UPT ;  /* 0x000000100700788c */ /* 0x000fe4000bf01070 */
[----:B------:R-:W-:-:S02]  /*1860*/  UIADD3 UR4, UPT, UPT, UR4, 0x7e, URZ ;  /* 0x0000007e04047890 */ /* 0x000fc4000fffe0ff */
[----:B------:R-:W-:-:S04]  /*1870*/  USEL UR5, UR7, 0x10, UP0 ;  /* 0x0000001007057887 */ /* 0x000fc80008000000 */
[----:B------:R-:W-:Y:S02]  /*1880*/  UIADD3 UR21, UPT, UPT, UR5, -0x1, URZ ;  /* 0xffffffff05157890 */ /* 0x000fe4000fffe0ff */
[----:B------:R-:W-:Y:S02]  /*1890*/  @UP2 UIADD3 UR21, UPT, UPT, UR5, URZ, URZ ;  /* 0x000000ff05152290 */ /* 0x000fe4000fffe0ff */
[----:B------:R-:W-:Y:S02]  /*18a0*/  UIADD3 UR24, UPT, UPT, UR7, -UR5, URZ ;  /* 0x8000000507187290 */ /* 0x000fe4000fffe0ff */
[----:B------:R-:W-:Y:S02]  /*18b0*/  UIADD3 UR13, UPT, UPT, UR21, 0x1, URZ ;  /* 0x00000001150d7890 */ /* 0x000fe4000fffe0ff */
[----:B--2-4-:R-:W-:-:S12]  /*18c0*/  UIADD3 UR21, UPT, UPT, -UR21, URZ, URZ ;  /* 0x000000ff15157290 */ /* 0x014fd8000fffe1ff */
.L_x_43:
[----:B------:R-:W-:Y:S01]  /*18d0*/  UISETP.NE.AND UP0, UPT, UR37, URZ, UPT ;  /* 0x000000ff2500728c */ /* 0x000fe2000bf05270 */
[----:B------:R-:W1:Y:S08]  /*18e0*/  S2UR UR37, SR_CgaCtaId ;  /* 0x00000000002579c3 */ /* 0x000e700000008800 */
[----:B------:R-:W-:Y:S05]  /*18f0*/  BRA.U UP0, `(.L_x_24) ;  /* 0x0000000100347547 */ /* 0x000fea000b800000 */
[----:B------:R-:W2:Y:S01]  /*1900*/  S2R R2, SR_CgaCtaId ;  /* 0x0000000000027919 */ /* 0x000ea20000008800 */
[----:B------:R-:W-:-:S04]  /*1910*/  MOV R3, 0x400 ;  /* 0x0000040000037802 */ /* 0x000fc80000000f00 */
[----:B--2---:R-:W-:Y:S02]  /*1920*/  LEA R2, R2, R3, 0x18 ;  /* 0x0000000302027211 */ /* 0x004fe400078ec0ff */
[----:B------:R-:W-:-:S03]  /*1930*/  SHF.L.U32 R3, R11, 0x1f, RZ ;  /* 0x0000001f0b037819 */ /* 0x000fc600000006ff */
[----:B------:R-:W-:-:S04]  /*1940*/  IMAD R2, R12, 0x8, R2 ;  /* 0x000000080c027824 */ /* 0x000fc800078e0202 */
[----:B------:R-:W2:Y:S02]  /*1950*/  SYNCS.PHASECHK.TRANS64.TRYWAIT P0, [R2+URZ+0x1c0], R3 ;  /* 0x0001c003020075a7 */ /* 0x000ea400080011ff */
[----:B--2---:R-:W-:Y:S05]  /*1960*/  @!P0 BRA `(.L_x_25) ;  /* 0x0000009400288947 */ /* 0x004fea0003800000 */
.L_x_141:
[----:B------:R-:W-:Y:S01]  /*1970*/  VIADD R12, R12, 0x1 ;  /* 0x000000010c0c7836 */ /* 0x000fe20000000000 */
[----:B------:R2:W-:Y:S04]  /*1980*/  SYNCS.ARRIVE.TRANS64.A1T0 RZ, [R2+URZ+0x1b0], RZ ;  /* 0x0001b0ff02ff79a7 */ /* 0x0005e800081000ff */
[----:B------:R-:W-:-:S04]  /*1990*/  ISETP.NE.AND P0, PT, R12, 0x2, PT ;  /* 0x000000020c00780c */ /* 0x000fc80003f05270 */
[----:B------:R-:W-:Y:S02]  /*19a0*/  SEL R12, R12, RZ, P0 ;  /* 0x000000ff0c0c7207 */ /* 0x000fe40000000000 */
[----:B--2---:R-:W-:-:S04]  /*19b0*/  SEL R2, RZ, 0x1, P0 ;  /* 0x00000001ff027807 */ /* 0x004fc80000000000 */
[----:B------:R-:W-:-:S07]  /*19c0*/  LOP3.LUT R11, R11, R2, RZ, 0x3c, !PT ;  /* 0x000000020b0b7212 */ /* 0x000fce00078e3cff */
.L_x_24:
[----:B------:R-:W-:Y:S01]  /*19d0*/  UMOV UR6, 0x400 ;  /* 0x0000040000067882 */ /* 0x000fe20000000000 */
[----:B------:R-:W-:Y:S01]  /*19e0*/  SHF.L.U32 R2, R15, 0x1f, RZ ;  /* 0x0000001f0f027819 */ /* 0x000fe200000006ff */
[----:B-1----:R-:W-:Y:S01]  /*19f0*/  ULEA UR6, UR37, UR6, 0x18 ;  /* 0x0000000625067291 */ /* 0x002fe2000f8ec0ff */
[----:B------:R-:W-:Y:S01]  /*1a00*/  R2UR UR35, R16 ;  /* 0x00000000102372ca */ /* 0x000fe200000e0000 */
[----:B------:R-:W-:Y:S01]  /*1a10*/  UISETP.GE.U32.AND UP0, UPT, UR4, 0x7f, UPT ;  /* 0x0000007f0400788c */ /* 0x000fe2000bf06070 */
[----:B------:R-:W-:Y:S01]  /*1a20*/  R2UR UR11, R17 ;  /* 0x00000000110b72ca */ /* 0x000fe200000e0000 */
[----:B------:R-:W-:Y:S01]  /*1a30*/  ULEA UR8, UR23, UR6, 0x3 ;  /* 0x0000000617087291 */ /* 0x000fe2000f8e18ff */
[----:B------:R-:W-:-:S08]  /*1a40*/  UMOV UR25, URZ ;  /* 0x000000ff00197c82 */ /* 0x000fd00008000000 */
[----:B------:R1:W2:Y:S01]  /*1a50*/  SYNCS.PHASECHK.TRANS64.TRYWAIT P0, [UR8+0x80], R2 ;  /* 0x00008002ff0075a7 */ /* 0x0002a20008001108 */
[----:B------:R-:W-:-:S13]  /*1a60*/  R2UR UR8, R22 ;  /* 0x00000000160872ca */ /* 0x000fda00000e0000 */
[----:B------:R-:W-:Y:S01]  /*1a70*/  ULEA UR11, UR8, UR11, 0x8 ;  /* 0x0000000b080b7291 */ /* 0x000fe2000f8e40ff */
[----:B-1----:R-:W-:-:S05]  /*1a80*/  LEA.HI R2, R23, R23, RZ, 0x1 ;  /* 0x0000001717027211 */ /* 0x002fca00078f08ff */
[----:B------:R-:W-:-:S05]  /*1a90*/  IMAD.SHL.U32 R2, R2, 0x40, RZ ;  /* 0x0000004002027824 */ /* 0x000fca00078e00ff */
[----:B------:R-:W-:-:S04]  /*1aa0*/  LOP3.LUT R2, R2, 0xffffff80, RZ, 0xc0, !PT ;  /* 0xffffff8002027812 */ /* 0x000fc800078ec0ff */
[----:B------:R-:W-:-:S13]  /*1ab0*/  R2UR UR9, R2 ;  /* 0x00000000020972ca */ /* 0x000fda00000e0000 */
[----:B------:R-:W-:Y:S01]  /*1ac0*/  ULOP3.LUT UR35, UR9, 0x40, UR35, 0xf8, !UPT ;  /* 0x0000004009237892 */ /* 0x000fe2000f8ef823 */
[----:B------:R-:W-:Y:S11]  /*1ad0*/  BRA.U !UP0, `(.L_x_26) ;  /* 0x0000000108c07547 */ /* 0x000ff6000b800000 */
[----:B------:R-:W-:Y:S01]  /*1ae0*/  UMOV UR16, UR21 ;  /* 0x0000001500107c82 */ /* 0x000fe20008000000 */
[----:B------:R-:W-:Y:S01]  /*1af0*/  UMOV UR17, UR23 ;  /* 0x0000001700117c82 */ /* 0x000fe20008000000 */
[----:B------:R-:W-:-:S05]  /*1b00*/  UMOV UR34, URZ ;  /* 0x000000ff00227c82 */ /* 0x000fca0008000000 */
.L_x_32:
[----:B------:R-:W-:Y:S01]  /*1b10*/  ULEA UR33, UR17, UR6, 0x3 ;  /* 0x0000000611217291 */ /* 0x000fe2000f8e18ff */
[----:B------:R-:W-:Y:S01]  /*1b20*/  @P5 MOV R3, 0x6000 ;  /* 0x0000600000035802 */ /* 0x000fe20000000f00 */
[----:B-12-4-:R-:W-:Y:S10]  /*1b30*/  @P0 BRA `(.L_x_27) ;  /* 0x00000000000c0947 */ /* 0x016ff40003800000 */
[----:B------:R-:W-:-:S04]  /*1b40*/  SHF.L.U32 R4, R15, 0x1f, RZ ;  /* 0x0000001f0f047819 */ /* 0x000fc800000006ff */
[----:B------:R-:W1:Y:S02]  /*1b50*/  SYNCS.PHASECHK.TRANS64.TRYWAIT P0, [UR33+0x80], R4 ;  /* 0x00008004ff0075a7 */ /* 0x000e640008001121 */
[----:B-1----:R-:W-:Y:S05]  /*1b60*/  @!P0 BRA `(.L_x_28) ;  /* 0x0000009000bc8947 */ /* 0x002fea0003800000 */
.L_x_27:
[----:B------:R2:W-:Y:S01]  /*1b70*/  @P5 SYNCS.ARRIVE.TRANS64 RZ, [UR33], R3 ;  /* 0x00000003ffff59a7 */ /* 0x0005e20008000021 */
[----:B------:R-:W-:Y:S02]  /*1b80*/  ULOP3.LUT UR8, UR22, 0x2, URZ, 0xfc, !UPT ;  /* 0x0000000216087892 */ /* 0x000fe4000f8efcff */
[----:B------:R-:W-:Y:S02]  /*1b90*/  UIADD3 UR16, UPT, UPT, UR16, 0x1, URZ ;  /* 0x0000000110107890 */ /* 0x000fe4000fffe0ff */
[----:B------:R-:W-:Y:S02]  /*1ba0*/  UISETP.NE.AND UP0, UPT, UR8, 0x2, UPT ;  /* 0x000000020800788c */ /* 0x000fe4000bf05270 */
[----:B------:R-:W-:-:S07]  /*1bb0*/  UISETP.NE.AND UP2, UPT, UR16, 0x1, UPT ;  /* 0x000000011000788c */ /* 0x000fce000bf45270 */
[----:B------:R-:W-:Y:S05]  /*1bc0*/  BRA.U UP0, `(.L_x_29) ;  /* 0x0000000100047547 */ /* 0x000fea000b800000 */
[----:B------:R-:W-:Y:S05]  /*1bd0*/  BPT.TRAP 0x1 ;  /* 0x000000040000795c */ /* 0x000fea0000300000 */
.L_x_29:
[----:B------:R-:W-:Y:S04]  /*1be0*/  BSSY.RECONVERGENT B0, `(.L_x_30) ;  /* 0x0000003000007945 */ /* 0x000fe80003800200 */
[----:B------:R-:W-:Y:S05]  /*1bf0*/  @!P4 BRA `(.L_x_31) ;  /* 0x000000000004c947 */ /* 0x000fea0003800000 */
[----:B------:R-:W-:Y:S05]  /*1c00*/  BPT.TRAP 0x1 ;  /* 0x000000040000795c */ /* 0x000fea0000300000 */
.L_x_31:
[----:B------:R-:W-:Y:S05]  /*1c10*/  BSYNC.RECONVERGENT B0 ;  /* 0x0000000000007941 */ /* 0x000fea0003800200 */
.L_x_30:
[----:B------:R-:W-:Y:S02]  /*1c20*/  UIADD3 UR23, UPT, UPT, UR17, 0x1, URZ ;  /* 0x0000000111177890 */ /* 0x000fe4000fffe0ff */
[----:B------:R-:W-:Y:S02]  /*1c30*/  ULEA UR32, UR17, UR6, 0xc ;  /* 0x0000000611207291 */ /* 0x000fe4000f8e60ff */
[----:B------:R-:W-:Y:S02]  /*1c40*/  UISETP.NE.AND UP0, UPT, UR23, 0x10, UPT ;  /* 0x000000101700788c */ /* 0x000fe4000bf05270 */
[----:B------:R-:W-:Y:S02]  /*1c50*/  UIADD3 UR28, UP1, UPT, UR14, 0x80, URZ ;  /* 0x000000800e1c7890 */ /* 0x000fe4000ff3e0ff */
[----:B------:R-:W-:Y:S02]  /*1c60*/  USEL UR9, URZ, 0x1, UP0 ;  /* 0x00000001ff097887 */ /* 0x000fe40008000000 */
[----:B------:R-:W-:-:S02]  /*1c70*/  USEL UR23, UR23, URZ, UP0 ;  /* 0x000000ff17177287 */ /* 0x000fc40008000000 */
[----:B------:R-:W-:Y:S02]  /*1c80*/  UIADD3 UR26, UP0, UPT, UR14, 0x180, URZ ;  /* 0x000001800e1a7890 */ /* 0x000fe4000ff1e0ff */
[----:B------:R-:W-:Y:S01]  /*1c90*/  ULEA UR8, UR23, UR6, 0x3 ;  /* 0x0000000617087291 */ /* 0x000fe2000f8e18ff */
[----:B------:R-:W-:Y:S01]  /*1ca0*/  LOP3.LUT R15, R15, UR9, RZ, 0x3c, !PT ;  /* 0x000000090f0f7c12 */ /* 0x000fe2000f8e3cff */
[----:B------:R-:W-:Y:S02]  /*1cb0*/  ULOP3.LUT UR33, UR33, 0xfefffff8, URZ, 0xc0, !UPT ;  /* 0xfefffff821217892 */ /* 0x000fe4000f8ec0ff */
[----:B------:R-:W-:Y:S01]  /*1cc0*/  UIADD3.X UR29, UPT, UPT, URZ, UR15, URZ, UP1, !UPT ;  /* 0x0000000fff1d7290 */ /* 0x000fe20008ffe4ff */
[----:B-1----:R-:W-:Y:S01]  /*1cd0*/  SHF.L.U32 R2, R15, 0x1f, RZ ;  /* 0x0000001f0f027819 */ /* 0x002fe200000006ff */
[----:B------:R-:W-:Y:S02]  /*1ce0*/  UIADD3 UR32, UPT, UPT, UR32, 0x6400, URZ ;  /* 0x0000640020207890 */ /* 0x000fe4000fffe0ff */
[----:B------:R-:W-:Y:S01]  /*1cf0*/  UIADD3.X UR27, UPT, UPT, URZ, UR15, URZ, UP0, !UPT ;  /* 0x0000000fff1b7290 */ /* 0x000fe200087fe4ff */
[----:B------:R1:W4:Y:S01]  /*1d00*/  SYNCS.PHASECHK.TRANS64.TRYWAIT P0, [UR8+0x80], R2 ;  /* 0x00008002ff0075a7 */ /* 0x0003220008001108 */
[----:B------:R-:W-:Y:S01]  /*1d10*/  ULEA UR8, UR17, UR6, 0xd ;  /* 0x0000000611087291 */ /* 0x000fe2000f8e68ff */
[----:B------:R-:W-:Y:S01]  /*1d20*/  UMOV UR18, 0x0 ;  /* 0x0000000000127882 */ /* 0x000fe20000000000 */
[----:B------:R-:W-:-:S02]  /*1d30*/  UMOV UR19, 0x10000000 ;  /* 0x1000000000137882 */ /* 0x000fc40000000000 */
[----:B------:R-:W-:Y:S01]  /*1d40*/  UIADD3 UR8, UPT, UPT, UR8, 0x16400, URZ ;  /* 0x0001640008087890 */ /* 0x000fe2000fffe0ff */
[----:B------:R2:W-:Y:S01]  /*1d50*/  UTMALDG.3D.2CTA [UR32], [UR28], desc[UR18] ;  /* 0x000012201c0075b4 */ /* 0x0005e20008211000 */
[----:B------:R-:W-:Y:S01]  /*1d60*/  UMOV UR10, UR34 ;  /* 0x00000022000a7c82 */ /* 0x000fe20008000000 */
[----:B------:R-:W-:Y:S01]  /*1d70*/  UMOV UR12, UR36 ;  /* 0x00000024000c7c82 */ /* 0x000fe20008000000 */
[----:B------:R-:W-:Y:S01]  /*1d80*/  UMOV UR9, UR33 ;  /* 0x0000002100097c82 */ /* 0x000fe20008000000 */
[----:B------:R-:W-:Y:S01]  /*1d90*/  UMOV UR25, UR13 ;  /* 0x0000000d00197c82 */ /* 0x000fe20008000000 */
[----:B------:R-:W-:-:S03]  /*1da0*/  UMOV UR17, UR23 ;  /* 0x0000001700117c82 */ /* 0x000fc60008000000 */
[----:B------:R1:W-:Y:S01]  /*1db0*/  UTMALDG.3D.2CTA [UR8], [UR26], desc[UR18] ;  /* 0x000012081a0075b4 */ /* 0x0003e20008211000 */
[----:B--2---:R-:W-:Y:S01]  /*1dc0*/  UIADD3 UR34, UPT, UPT, UR34, 0x40, URZ ;  /* 0x0000004022227890 */ /* 0x004fe2000fffe0ff */
[----:B------:R-:W-:Y:S11]  /*1dd0*/  BRA.U UP2, `(.L_x_32) ;  /* 0xfffffffd024c7547 */ /* 0x000ff6000b83ffff */
.L_x_26:
[----:B--2-4-:R-:W-:Y:S01]  /*1de0*/  PLOP3.LUT P0, PT, PT, PT, UP5, 0x80, 0x8 ;  /* 0x000000000008781c */ /* 0x014fe20003f0f058 */
[----:B-1----:R-:W-:Y:S01]  /*1df0*/  ULEA UR8, UR23, UR6, 0x3 ;  /* 0x0000000617087291 */ /* 0x002fe2000f8e18ff */
[----:B------:R-:W-:Y:S01]  /*1e00*/  SHF.L.U32 R2, R15, 0x1f, RZ ;  /* 0x0000001f0f027819 */ /* 0x000fe200000006ff */
[----:B------:R-:W-:-:S10]  /*1e10*/  UISETP.GT.AND UP0, UPT, UR7, UR5, UPT ;  /* 0x000000050700728c */ /* 0x000fd4000bf04270 */
[----:B------:R-:W-:Y:S01]  /*1e20*/  @!P0 SYNCS.ARRIVE.TRANS64.A1T0 RZ, [UR6+0x148], RZ ;  /* 0x000148ffffff89a7 */ /* 0x000fe20008100006 */
[----:B------:R1:W2:Y:S01]  /*1e30*/  SYNCS.PHASECHK.TRANS64.TRYWAIT P0, [UR8+0x80], R2 ;  /* 0x00008002ff0075a7 */ /* 0x0002a20008001108 */
[----:B------:R-:W-:Y:S05]  /*1e40*/  BRA.U !UP0, `(.L_x_33) ;  /* 0x0000000108c07547 */ /* 0x000fea000b800000 */
[----:B------:R-:W-:Y:S01]  /*1e50*/  UIADD3 UR26, UPT, UPT, UR24, UR25, URZ ;  /* 0x00000019181a7290 */ /* 0x000fe2000fffe0ff */
[----:B------:R-:W-:-:S11]  /*1e60*/  UMOV UR27, UR23 ;  /* 0x00000017001b7c82 */ /* 0x000fd60008000000 */
.L_x_39:
[----:B------:R-:W-:Y:S01]  /*1e70*/  ULEA UR17, UR27, UR6, 0x3 ;  /* 0x000000061b117291 */ /* 0x000fe2000f8e18ff */
[----:B--2---:R-:W-:Y:S01]  /*1e80*/  @P5 MOV R3, 0x6000 ;  /* 0x0000600000035802 */ /* 0x004fe20000000f00 */
[----:B-12---:R-:W-:Y:S10]  /*1e90*/  @P0 BRA `(.L_x_34) ;  /* 0x00000000000c0947 */ /* 0x006ff40003800000 */
[----:B------:R-:W-:-:S04]  /*1ea0*/  SHF.L.U32 R4, R15, 0x1f, RZ ;  /* 0x0000001f0f047819 */ /* 0x000fc800000006ff */
[----:B------:R-:W2:Y:S02]  /*1eb0*/  SYNCS.PHASECHK.TRANS64.TRYWAIT P0, [UR17+0x80], R4 ;  /* 0x00008004ff0075a7 */ /* 0x000ea40008001111 */
[----:B--2---:R-:W-:Y:S05]  /*1ec0*/  @!P0 BRA `(.L_x_35) ;  /* 0x0000008c00fc8947 */ /* 0x004fea0003800000 */
.L_x_34:
[----:B------:R2:W-:Y:S01]  /*1ed0*/  @P5 SYNCS.ARRIVE.TRANS64 RZ, [UR17], R3 ;  /* 0x00000003ffff59a7 */ /* 0x0005e20008000011 */
[----:B------:R-:W-:-:S04]  /*1ee0*/  ULOP3.LUT UR8, UR22, 0x2, URZ, 0xfc, !UPT ;  /* 0x0000000216087892 */ /* 0x000fc8000f8efcff */
[----:B------:R-:W-:-:S09]  /*1ef0*/  UISETP.NE.AND UP0, UPT, UR8, 0x2, UPT ;  /* 0x000000020800788c */ /* 0x000fd2000bf05270 */
[----:B------:R-:W-:Y:S05]  /*1f00*/  BRA.U UP0, `(.L_x_36) ;  /* 0x0000000100047547 */ /* 0x000fea000b800000 */
[----:B------:R-:W-:Y:S05]  /*1f10*/  BPT.TRAP 0x1 ;  /* 0x000000040000795c */ /* 0x000fea0000300000 */
.L_x_36:
[----:B------:R-:W-:Y:S04]  /*1f20*/  BSSY.RECONVERGENT B0, `(.L_x_37) ;  /* 0x0000003000007945 */ /* 0x000fe80003800200 */
[----:B------:R-:W-:Y:S05]  /*1f30*/  @!P4 BRA `(.L_x_38) ;  /* 0x000000000004c947 */ /* 0x000fea0003800000 */
[----:B------:R-:W-:Y:S05]  /*1f40*/  BPT.TRAP 0x1 ;  /* 0x000000040000795c */ /* 0x000fea0000300000 */
.L_x_38:
[----:B------:R-:W-:Y:S05]  /*1f50*/  BSYNC.RECONVERGENT B0 ;  /* 0x0000000000007941 */ /* 0x000fea0003800200 */
.L_x_37:
        /* <DEDUP_REMOVED lines=9> */
[----:B------:R-:W-:Y:S02]  /*1ff0*/  USHF.L.U32 UR18, UR25, 0x6, URZ ;  /* 0x0000000619127899 */ /* 0x000fe400080006ff */
[----:B------:R-:W-:Y:S01]  /*2000*/  ULOP3.LUT UR17, UR17, 0xfefffff8, URZ, 0xc0, !UPT ;  /* 0xfefffff811117892 */ /* 0x000fe2000f8ec0ff */
[----:B-1----:R-:W-:Y:S01]  /*2010*/  SHF.L.U32 R2, R15, 0x1f, RZ ;  /* 0x0000001f0f027819 */ /* 0x002fe200000006ff */
[----:B------:R-:W-:Y:S02]  /*2020*/  UIADD3 UR16, UPT, UPT, UR16, 0x6400, URZ ;  /* 0x0000640010107890 */ /* 0x000fe4000fffe0ff */
[----:B------:R-:W-:Y:S01]  /*2030*/  UIADD3.X UR33, UPT, UPT, URZ, UR15, URZ, UP1, !UPT ;  /* 0x0000000fff217290 */ /* 0x000fe20008ffe4ff */
[----:B------:R4:W1:Y:S01]  /*2040*/  SYNCS.PHASECHK.TRANS64.TRYWAIT P0, [UR8+0x80], R2 ;  /* 0x00008002ff0075a7 */ /* 0x0008620008001108 */
[----:B------:R-:W-:-:S02]  /*2050*/  ULEA UR8, UR27, UR6, 0xd ;  /* 0x000000061b087291 */ /* 0x000fc4000f8e68ff */
[----:B------:R-:W-:Y:S02]  /*2060*/  UIADD3.X UR31, UPT, UPT, URZ, UR15, URZ, UP0, !UPT ;  /* 0x0000000fff1f7290 */ /* 0x000fe400087fe4ff */
[----:B------:R-:W-:Y:S01]  /*2070*/  UIADD3 UR8, UPT, UPT, UR8, 0x16400, URZ ;  /* 0x0001640008087890 */ /* 0x000fe2000fffe0ff */
[----:B------:R-:W-:Y:S01]  /*2080*/  UMOV UR28, 0x0 ;  /* 0x00000000001c7882 */ /* 0x000fe20000000000 */
[----:B------:R-:W-:Y:S01]  /*2090*/  UMOV UR29, 0x10000000 ;  /* 0x10000000001d7882 */ /* 0x000fe20000000000 */
[----:B------:R-:W-:Y:S01]  /*20a0*/  UMOV UR19, UR35 ;  /* 0x0000002300137c82 */ /* 0x000fe20008000000 */
[----:B------:R-:W-:Y:S01]  /*20b0*/  UMOV UR20, UR36 ;  /* 0x0000002400147c82 */ /* 0x000fe20008000000 */
[----:B------:R-:W-:Y:S01]  /*20c0*/  UMOV UR12, UR36 ;  /* 0x00000024000c7c82 */ /* 0x000fe20008000000 */
[----:B------:R-:W-:Y:S01]  /*20d0*/  UMOV UR9, UR17 ;  /* 0x0000001100097c82 */ /* 0x000fe20008000000 */
[----:B------:R-:W-:Y:S01]  /*20e0*/  UMOV UR10, UR18 ;  /* 0x00000012000a7c82 */ /* 0x000fe20008000000 */
[----:B------:R4:W-:Y:S01]  /*20f0*/  UTMALDG.3D.2CTA [UR16], [UR32], desc[UR28] ;  /* 0x00001c10200075b4 */ /* 0x0009e20008211000 */
[----:B------:R-:W-:Y:S01]  /*2100*/  UIADD3 UR25, UPT, UPT, UR25, 0x1, URZ ;  /* 0x0000000119197890 */ /* 0x000fe2000fffe0ff */
[----:B------:R-:W-:-:S03]  /*2110*/  UMOV UR27, UR23 ;  /* 0x00000017001b7c82 */ /* 0x000fc60008000000 */
[----:B------:R-:W-:Y:S01]  /*2120*/  UISETP.NE.AND UP0, UPT, UR25, UR26, UPT ;  /* 0x0000001a1900728c */ /* 0x000fe2000bf05270 */
[----:B------:R4:W-:Y:S08]  /*2130*/  UTMALDG.3D.2CTA [UR8], [UR30], desc[UR28] ;  /* 0x00001c081e0075b4 */ /* 0x0009f00008211000 */
[----:B----4-:R-:W-:Y:S05]  /*2140*/  BRA.U UP0, `(.L_x_39) ;  /* 0xfffffffd00487547 */ /* 0x010fea000b83ffff */
.L_x_33:
[C---:B-1----:R-:W-:Y:S01]  /*2150*/  LEA R2, R14.reuse, UR6, 0x3 ;  /* 0x000000060e027c11 */ /* 0x042fe2000f8e18ff */
[----:B------:R-:W-:Y:S01]  /*2160*/  NOP ;  /* 0x0000000000007918 */ /* 0x000fe20000000000 */
[----:B--2---:R-:W-:Y:S02]  /*2170*/  SHF.L.U32 R3, R13, 0x1f, RZ ;  /* 0x0000001f0d037819 */ /* 0x004fe400000006ff */
[----:B------:R-:W-:Y:S02]  /*2180*/  LEA R4, R14, UR6, 0x4 ;  /* 0x000000060e047c11 */ /* 0x000fe4000f8e20ff */
[----:B------:R-:W1:Y:S02]  /*2190*/  SYNCS.PHASECHK.TRANS64.TRYWAIT P0, [R2+URZ+0x150], R3 ;  /* 0x00015003020075a7 */ /* 0x000e6400080011ff */
[----:B-1----:R-:W-:Y:S05]  /*21a0*/  @!P0 BRA `(.L_x_40) ;  /* 0x0000008c005c8947 */ /* 0x002fea0003800000 */
.L_x_144:
[----:B------:R-:W2:Y:S01]  /*21b0*/  LDS.128 R4, [R4+0x1e0] ;  /* 0x0001e00004047984 */ /* 0x000ea20000000c00 */
[----:B------:R-:W-:Y:S01]  /*21c0*/  ISETP.GE.AND P0, PT, R65, 0x1, PT ;  /* 0x000000014100780c */ /* 0x000fe20003f06270 */
[----:B-1----:R-:W-:Y:S01]  /*21d0*/  VIADD R2, R2, 0x160 ;  /* 0x0000016002027836 */ /* 0x002fe20000000000 */
[----:B------:R-:W-:Y:S01]  /*21e0*/  @!PT LDS RZ, [RZ] ;  /* 0x00000000fffff984 */ /* 0x000fe20000000800 */
[----:B------:R-:W-:Y:S01]  /*21f0*/  @!PT LDS RZ, [RZ] ;  /* 0x00000000fffff984 */ /* 0x000fe20000000800 */
[----:B------:R-:W-:Y:S01]  /*2200*/  @!PT LDS RZ, [RZ] ;  /* 0x00000000fffff984 */ /* 0x000fe20000000800 */
[----:B------:R-:W-:Y:S01]  /*2210*/  @!PT LDS RZ, [RZ] ;  /* 0x00000000fffff984 */ /* 0x000fe20000000800 */
[----:B------:R1:W-:Y:S06]  /*2220*/  MEMBAR.ALL.CTA ;  /* 0x0000000000007992 */ /* 0x0003ec0000008000 */
[----:B-1----:R-:W1:Y:S01]  /*2230*/  FENCE.VIEW.ASYNC.S ;  /* 0x00000000000073c6 */ /* 0x002e620000000000 */
[----:B------:R-:W-:-:S04]  /*2240*/  PRMT R2, RZ, 0x654, R2 ;  /* 0x00000654ff027816 */ /* 0x000fc80000000002 */
[----:B-1----:R1:W-:Y:S01]  /*2250*/  SYNCS.ARRIVE.TRANS64.RED.A1T0 RZ, [R2+URZ], RZ ;  /* 0x000000ff02ff79a7 */ /* 0x0023e200081004ff */
[----:B--2---:R-:W-:-:S13]  /*2260*/  LOP3.LUT P2, RZ, R6, 0x1, RZ, 0xc0, !PT ;  /* 0x0000000106ff7812 */ /* 0x004fda000784c0ff */
[----:B------:R-:W-:Y:S01]  /*2270*/  @P2 SHF.R.U32.HI R3, RZ, 0x10, R5 ;  /* 0x00000010ff032819 */ /* 0x000fe20000011605 */
[----:B------:R-:W-:Y:S01]  /*2280*/  VOTEU.ANY UP0, P2 ;  /* 0x0000000000ff7886 */ /* 0x000fe20001000100 */
[----:B------:R-:W-:Y:S02]  /*2290*/  @P2 MOV R10, R4 ;  /* 0x00000004000a2202 */ /* 0x000fe40000000f00 */
[----:B------:R-:W-:Y:S02]  /*22a0*/  @P2 R2UR.BROADCAST UR8, R3 ;  /* 0x00000000030822ca */ /* 0x000fe400008e0000 */
[----:B------:R-:W-:-:S11]  /*22b0*/  @P2 LOP3.LUT R9, R5, 0xffff, RZ, 0xc0, !PT ;  /* 0x0000ffff05092812 */ /* 0x000fd600078ec0ff */
[----:B------:R-:W-:Y:S01]  /*22c0*/  @UP0 UMOV UR36, UR8 ;  /* 0x0000000800240c82 */ /* 0x000fe20008000000 */
[----:B-1----:R-:W-:Y:S05]  /*22d0*/  @!P0 BRA `(.L_x_41) ;  /* 0x0000000000b88947 */ /* 0x002fea0003800000 */
[----:B------:R-:W3:Y:S01]  /*22e0*/  LDC.64 R4, c[0x0][0xb18] ;  /* 0x0002c600ff047b82 */ /* 0x000ee20000000a00 */
[----:B------:R-:W-:-:S07]  /*22f0*/  ISETP.NE.AND P3, PT, R65, 0x1, PT ;  /* 0x000000014100780c */ /* 0x000fce0003f65270 */
[----:B------:R-:W1:Y:S08]  /*2300*/  LDC.64 R6, c[0x0][0xb10] ;  /* 0x0002c400ff067b82 */ /* 0x000e700000000a00 */
[----:B------:R-:W2:Y:S08]  /*2310*/  LDC R18, c[0x0][0xb20] ;  /* 0x0002c800ff127b82 */ /* 0x000eb00000000800 */
[----:B------:R-:W4:Y:S01]  /*2320*/  LDC R19, c[0x0][0xb0c] ;  /* 0x0002c300ff137b82 */ /* 0x000f220000000800 */
[----:B---3--:R-:W-:Y:S01]  /*2330*/  IMAD.HI.U32 R21, R0, R5, RZ ;  /* 0x0000000500157227 */ /* 0x008fe200078e00ff */
[----:B------:R-:W-:-:S03]  /*2340*/  ISETP.NE.AND P0, PT, R4, 0x1, PT ;  /* 0x000000010400780c */ /* 0x000fc60003f05270 */
[----:B------:R-:W-:-:S03]  /*2350*/  IMAD.HI.U32 R5, R9, R5, RZ ;  /* 0x0000000509057227 */ /* 0x000fc600078e00ff */
[----:B------:R-:W3:Y:S01]  /*2360*/  LDC.64 R2, c[0x0][0xb28] ;  /* 0x0002ca00ff027b82 */ /* 0x000ee20000000a00 */
[----:B-1----:R-:W-:-:S04]  /*2370*/  IMAD.HI.U32 R22, R8, R6, RZ ;  /* 0x0000000608167227 */ /* 0x002fc800078e00ff */
[----:B------:R-:W-:Y:S01]  /*2380*/  IMAD.HI.U32 R23, R10, R6, RZ ;  /* 0x000000060a177227 */ /* 0x000fe200078e00ff */
[----:B------:R-:W-:Y:S02]  /*2390*/  SHF.R.U32.HI R22, RZ, R7, R22 ;  /* 0x00000007ff167219 */ /* 0x000fe40000011616 */
[-C--:B--2---:R-:W-:Y:S02]  /*23a0*/  SHF.R.U32.HI R21, RZ, R18.reuse, R21 ;  /* 0x00000012ff157219 */ /* 0x084fe40000011615 */
[----:B------:R-:W-:Y:S02]  /*23b0*/  SHF.R.U32.HI R5, RZ, R18, R5 ;  /* 0x00000012ff057219 */ /* 0x000fe40000011605 */
[----:B------:R-:W-:Y:S02]  /*23c0*/  SEL R21, R0, R21, !P0 ;  /* 0x0000001500157207 */ /* 0x000fe40004000000 */
[----:B------:R-:W-:Y:S02]  /*23d0*/  SHF.R.U32.HI R23, RZ, R7, R23 ;  /* 0x00000007ff177219 */ /* 0x000fe40000011617 */
[----:B----4-:R-:W-:-:S02]  /*23e0*/  ISETP.NE.AND P1, PT, R19, 0x1, PT ;  /* 0x000000011300780c */ /* 0x010fc40003f25270 */
[----:B------:R-:W-:Y:S02]  /*23f0*/  SEL R5, R9, R5, !P0 ;  /* 0x0000000509057207 */ /* 0x000fe40004000000 */
[----:B------:R-:W-:Y:S02]  /*2400*/  SEL R22, R8, R22, !P1 ;  /* 0x0000001608167207 */ /* 0x000fe40004800000 */
[----:B------:R-:W-:Y:S01]  /*2410*/  SEL R23, R10, R23, !P1 ;  /* 0x000000170a177207 */ /* 0x000fe20004800000 */
[----:B---3--:R-:W-:-:S04]  /*2420*/  IMAD.HI.U32 R20, R21, R2, RZ ;  /* 0x0000000215147227 */ /* 0x008fc800078e00ff */
        /* <DEDUP_REMOVED lines=10> */
[----:B------:R-:W-:-:S04]  /*24d0*/  @!P0 IMAD.HI.U32 R7, R23, R2, RZ ;  /* 0x0000000217078227 */ /* 0x000fc800078e00ff */
[----:B------:R-:W-:Y:S01]  /*24e0*/  IMAD.MOV R2, RZ, RZ, -R6 ;  /* 0x000000ffff027224 */ /* 0x000fe200078e0a06 */
[----:B------:R-:W-:Y:S02]  /*24f0*/  @!P0 SHF.R.U32.HI R3, RZ, R3, R7 ;  /* 0x00000003ff038219 */ /* 0x000fe40000011607 */
[----:B------:R-:W-:Y:S01]  /*2500*/  IADD3 R7, PT, PT, -R5, RZ, RZ ;  /* 0x000000ff05077210 */ /* 0x000fe20007ffe1ff */
[----:B------:R-:W-:Y:S01]  /*2510*/  IMAD R2, R65, R2, R5 ;  /* 0x0000000241027224 */ /* 0x000fe200078e0205 */
        /* <DEDUP_REMOVED lines=10> */
.L_x_41:
[----:B------:R-:W1:Y:S02]  /*25c0*/  LDCU UR8, c[0x0][0xb30] ;  /* 0x00016600ff0877ac */ /* 0x000e640008000800 */
[----:B-1----:R-:W-:-:S09]  /*25d0*/  UISETP.NE.AND UP0, UPT, UR8, 0x1, UPT ;  /* 0x000000010800788c */ /* 0x002fd2000bf05270 */
[----:B------:R-:W-:Y:S05]  /*25e0*/  BRA.U UP0, `(.L_x_42) ;  /* 0x0000000100407547 */ /* 0x000fea000b800000 */
[----:B------:R-:W1:Y:S08]  /*25f0*/  LDC.64 R4, c[0x0][0xb10] ;  /* 0x0002c400ff047b82 */ /* 0x000e700000000a00 */
[----:B------:R-:W2:Y:S08]  /*2600*/  LDC.64 R2, c[0x0][0xb18] ;  /* 0x0002c600ff027b82 */ /* 0x000eb00000000a00 */
[----:B------:R-:W4:Y:S08]  /*2610*/  LDC R6, c[0x0][0xb20] ;  /* 0x0002c800ff067b82 */ /* 0x000f300000000800 */
[----:B------:R-:W3:Y:S01]  /*2620*/  LDC R7, c[0x0][0xb0c] ;  /* 0x0002c300ff077b82 */ /* 0x000ee20000000800 */
[----:B-1----:R-:W-:-:S05]  /*2630*/  IMAD.HI.U32 R4, R10, R4, RZ ;  /* 0x000000040a047227 */ /* 0x002fca00078e00ff */
[----:B------:R-:W-:Y:S01]  /*2640*/  SHF.R.U32.HI R4, RZ, R5, R4 ;  /* 0x00000005ff047219 */ /* 0x000fe20000011604 */
[----:B--2---:R-:W-:Y:S01]  /*2650*/  IMAD.HI.U32 R3, R9, R3, RZ ;  /* 0x0000000309037227 */ /* 0x004fe200078e00ff */
[----:B------:R-:W-:-:S04]  /*2660*/  ISETP.NE.AND P0, PT, R2, 0x1, PT ;  /* 0x000000010200780c */ /* 0x000fc80003f05270 */
[----:B----4-:R-:W-:-:S04]  /*2670*/  SHF.R.U32.HI R3, RZ, R6, R3 ;  /* 0x00000006ff037219 */ /* 0x010fc80000011603 */
[----:B------:R-:W-:Y:S02]  /*2680*/  SEL R3, R9, R3, !P0 ;  /* 0x0000000309037207 */ /* 0x000fe40004000000 */
[----:B---3--:R-:W-:-:S04]  /*2690*/  ISETP.NE.AND P1, PT, R7, 0x1, PT ;  /* 0x000000010700780c */ /* 0x008fc80003f25270 */
[----:B------:R-:W-:-:S05]  /*26a0*/  SEL R4, R10, R4, !P1 ;  /* 0x000000040a047207 */ /* 0x000fca0004800000 */
[----:B------:R-:W-:Y:S02]  /*26b0*/  IMAD.IADD R5, R3, 0x1, -R4 ;  /* 0x0000000103057824 */ /* 0x000fe400078e0a04 */
[----:B------:R-:W-:Y:S02]  /*26c0*/  IMAD.IADD R3, R4, 0x1, -R3 ;  /* 0x0000000104037824 */ /* 0x000fe400078e0a03 */
[----:B------:R-:W-:Y:S02]  /*26d0*/  IMAD R10, R5, R7, R10 ;  /* 0x00000007050a7224 */ /* 0x000fe400078e020a */
[----:B------:R-:W-:-:S07]  /*26e0*/  IMAD R9, R3, R2, R9 ;  /* 0x0000000203097224 */ /* 0x000fce00078e0209 */
.L_x_42:
[----:B------:R-:W-:Y:S01]  /*26f0*/  VIADD R14, R14, 0x1 ;  /* 0x000000010e0e7836 */ /* 0x000fe20000000000 */
[----:B------:R-:W-:Y:S01]  /*2700*/  UPLOP3.LUT UP5, UPT, UPT, UPT, UPT, 0x80, 0x8 ;  /* 0x000000000008789c */ /* 0x000fe20003faf070 */
[----:B------:R-:W-:Y:S02]  /*2710*/  IMAD.IADD R23, R10, 0x1, R93 ;  /* 0x000000010a177824 */ /* 0x000fe400078e025d */
[----:B------:R-:W-:Y:S01]  /*2720*/  IMAD.IADD R22, R9, 0x1, R92 ;  /* 0x0000000109167824 */ /* 0x000fe200078e025c */
[----:B------:R-:W-:-:S04]  /*2730*/  ISETP.NE.AND P0, PT, R14, 0x2, PT ;  /* 0x000000020e00780c */ /* 0x000fc80003f05270 */
[----:B------:R-:W-:Y:S02]  /*2740*/  SEL R2, RZ, 0x1, P0 ;  /* 0x00000001ff027807 */ /* 0x000fe40000000000 */
[----:B------:R-:W-:Y:S02]  /*2750*/  SEL R14, R14, RZ, P0 ;  /* 0x000000ff0e0e7207 */ /* 0x000fe40000000000 */
[----:B------:R-:W-:Y:S01]  /*2760*/  LOP3.LUT R13, R13, R2, RZ, 0x3c, !PT ;  /* 0x000000020d0d7212 */ /* 0x000fe200078e3cff */
[----:B------:R-:W-:Y:S06]  /*2770*/  @P2 BRA `(.L_x_43) ;  /* 0xfffffff000542947 */ /* 0x000fec000383ffff */
[----:B------:R-:W-:Y:S01]  /*2780*/  UIADD3 UR6, UPT, UPT, UR6, 0x80, URZ ;  /* 0x0000008006067890 */ /* 0x000fe2000fffe0ff */
[----:B------:R-:W-:-:S03]  /*2790*/  SHF.L.U32 R2, R15, 0x1f, RZ ;  /* 0x0000001f0f027819 */ /* 0x000fc600000006ff */
[----:B------:R-:W-:-:S09]  /*27a0*/  ULEA UR4, UR23, UR6, 0x3 ;  /* 0x0000000617047291 */ /* 0x000fd2000f8e18ff */
[----:B------:R-:W1:Y:S02]  /*27b0*/  SYNCS.PHASECHK.TRANS64.TRYWAIT P0, [UR4], R2 ;  /* 0x00000002ff0075a7 */ /* 0x000e640008001104 */
[----:B-1----:R-:W-:Y:S05]  /*27c0*/  @!P0 BRA `(.L_x_44) ;  /* 0x0000008400e88947 */ /* 0x002fea0003800000 */
.L_x_146:
[----:B------:R-:W-:-:S04]  /*27d0*/  UIADD3 UR5, UPT, UPT, UR23, 0x1, URZ ;  /* 0x0000000117057890 */ /* 0x000fc8000fffe0ff */
[----:B------:R-:W-:-:S04]  /*27e0*/  UISETP.NE.AND UP0, UPT, UR5, 0x10, UPT ;  /* 0x000000100500788c */ /* 0x000fc8000bf05270 */
[----:B------:R-:W-:Y:S02]  /*27f0*/  USEL UR7, URZ, 0x1, UP0 ;  /* 0x00000001ff077887 */ /* 0x000fe40008000000 */
[----:B------:R-:W-:-:S04]  /*2800*/  USEL UR5, UR5, URZ, UP0 ;  /* 0x000000ff05057287 */ /* 0x000fc80008000000 */
[----:B------:R-:W-:Y:S01]  /*2810*/  ULEA UR4, UR5, UR6, 0x3 ;  /* 0x0000000605047291 */ /* 0x000fe2000f8e18ff */
[----:B-1----:R-:W-:-:S04]  /*2820*/  LOP3.LUT R2, R15, UR7, RZ, 0x3c, !PT ;  /* 0x000000070f027c12 */ /* 0x002fc8000f8e3cff */
[----:B------:R-:W-:-:S04]  /*2830*/  SHF.L.U32 R3, R2, 0x1f, RZ ;  /* 0x0000001f02037819 */ /* 0x000fc800000006ff */
[----:B------:R-:W1:Y:S02]  /*2840*/  SYNCS.PHASECHK.TRANS64.TRYWAIT P0, [UR4], R3 ;  /* 0x00000003ff0075a7 */ /* 0x000e640008001104 */
[----:B-1----:R-:W-:Y:S05]  /*2850*/  @!P0 BRA `(.L_x_45) ;  /* 0x0000008400dc8947 */ /* 0x002fea0003800000 */
.L_x_148:
[----:B------:R-:W-:-:S04]  /*2860*/  UIADD3 UR5, UPT, UPT, UR5, 0x1, URZ ;  /* 0x0000000105057890 */ /* 0x000fc8000fffe0ff */
[----:B------:R-:W-:-:S04]  /*2870*/  UISETP.NE.AND UP0, UPT, UR5, 0x10, UPT ;  /* 0x000000100500788c */ /* 0x000fc8000bf05270 */
[----:B------:R-:W-:Y:S02]  /*2880*/  USEL UR7, URZ, 0x1, UP0 ;  /* 0x00000001ff077887 */ /* 0x000fe40008000000 */
[----:B------:R-:W-:-:S04]  /*2890*/  USEL UR5, UR5, URZ, UP0 ;  /* 0x000000ff05057287 */ /* 0x000fc80008000000 */
[----:B------:R-:W-:Y:S01]  /*28a0*/  ULEA UR4, UR5, UR6, 0x3 ;  /* 0x0000000605047291 */ /* 0x000fe2000f8e18ff */
[----:B------:R-:W-:-:S04]  /*28b0*/  LOP3.LUT R2, R2, UR7, RZ, 0x3c, !PT ;  /* 0x0000000702027c12 */ /* 0x000fc8000f8e3cff */
[----:B-1----:R-:W-:-:S04]  /*28c0*/  SHF.L.U32 R3, R2, 0x1f, RZ ;  /* 0x0000001f02037819 */ /* 0x002fc800000006ff */
[----:B------:R-:W1:Y:S02]  /*28d0*/  SYNCS.PHASECHK.TRANS64.TRYWAIT P0, [UR4], R3 ;  /* 0x00000003ff0075a7 */ /* 0x000e640008001104 */
[----:B-1----:R-:W-:Y:S05]  /*28e0*/  @!P0 BRA `(.L_x_46) ;  /* 0x0000008400d08947 */ /* 0x002fea0003800000 */
.L_x_150:
        /* <DEDUP_REMOVED lines=9> */
.L_x_152:
        /* <DEDUP_REMOVED lines=9> */
.L_x_154:
        /* <DEDUP_REMOVED lines=9> */
.L_x_156:
        /* <DEDUP_REMOVED lines=9> */
.L_x_158:
        /* <DEDUP_REMOVED lines=9> */
.L_x_160:
        /* <DEDUP_REMOVED lines=9> */
.L_x_162:
        /* <DEDUP_REMOVED lines=9> */
.L_x_164:
        /* <DEDUP_REMOVED lines=9> */
.L_x_166:
        /* <DEDUP_REMOVED lines=9> */
.L_x_168:
        /* <DEDUP_REMOVED lines=9> */
.L_x_170:
        /* <DEDUP_REMOVED lines=9> */
.L_x_172:
        /* <DEDUP_REMOVED lines=9> */
.L_x_174:
[----:B------:R-:W-:-:S04]  /*2fb0*/  UIADD3 UR5, UPT, UPT, UR5, 0x1, URZ ;  /* 0x0000000105057890 */ /* 0x000fc8000fffe0ff */
[----:B------:R-:W-:-:S04]  /*2fc0*/  UISETP.NE.AND UP0, UPT, UR5, 0x10, UPT ;  /* 0x000000100500788c */ /* 0x000fc8000bf05270 */
[----:B------:R-:W-:Y:S02]  /*2fd0*/  USEL UR4, URZ, 0x1, UP0 ;  /* 0x00000001ff047887 */ /* 0x000fe40008000000 */
[----:B------:R-:W-:-:S04]  /*2fe0*/  USEL UR5, UR5, URZ, UP0 ;  /* 0x000000ff05057287 */ /* 0x000fc80008000000 */
[----:B------:R-:W-:Y:S01]  /*2ff0*/  ULEA UR5, UR5, UR6, 0x3 ;  /* 0x0000000605057291 */ /* 0x000fe2000f8e18ff */
[----:B------:R-:W-:-:S04]  /*3000*/  LOP3.LUT R2, R2, UR4, RZ, 0x3c, !PT ;  /* 0x0000000402027c12 */ /* 0x000fc8000f8e3cff */
[----:B------:R-:W-:Y:S01]  /*3010*/  SHF.L.U32 R2, R2, 0x1f, RZ ;  /* 0x0000001f02027819 */ /* 0x000fe200000006ff */
[----:B-1-3--:R-:W-:-:S07]  /*3020*/  IMAD.U32 R0, RZ, RZ, UR5 ;  /* 0x00000005ff007e24 */ /* 0x00afce000f8e00ff */
.L_x_59:
[----:B-1----:R1:W2:Y:S02]  /*3030*/  SYNCS.PHASECHK.TRANS64.TRYWAIT P0, [R0+URZ], R2 ;  /* 0x00000002000075a7 */ /* 0x0022a400080011ff */
[----:B--2---:R-:W-:Y:S05]  /*3040*/  @!P0 NANOSLEEP.SYNCS 0x989680 ;  /* 0x009896800000895d */ /* 0x004fea0003900000 */
[----:B------:R-:W2:Y:S02]  /*3050*/  @!P0 SYNCS.PHASECHK.TRANS64 P0, [R0+URZ], R2 ;  /* 0x00000002000085a7 */ /* 0x000ea400080010ff */
[----:B--2---:R-:W-:Y:S05]  /*3060*/  @P0 EXIT ;  /* 0x000000000000094d */ /* 0x004fea0003800000 */
[----:B------:R-:W-:Y:S05]  /*3070*/  BRA `(.L_x_59) ;  /* 0xfffffffc00ec7947 */ /* 0x000fea000383ffff */
.L_x_23:
[----:B------:R-:W-:-:S04]  /*3080*/  UISETP.NE.AND UP1, UPT, UR37, URZ, UPT ;  /* 0x000000ff2500728c */ /* 0x000fc8000bf25270 */
[----:B------:R-:W-:-:S09]  /*3090*/  UISETP.NE.OR UP1, UPT, UR10, 0x1, UP1 ;  /* 0x000000010a00788c */ /* 0x000fd20008f25670 */
[----:B------:R-:W-:Y:S05]  /*30a0*/  BRA.U UP1, `(.L_x_60) ;  /* 0x00000005014c7547 */ /* 0x000fea000b800000 */
[----:B------:R-:W-:Y:S01]  /*30b0*/  HFMA2 R11, -RZ, RZ, 0, 0 ;  /* 0x00000000ff0b7431 */ /* 0x000fe200000001ff */
[----:B------:R-:W-:Y:S01]  /*30c0*/  ISETP.GE.U32.AND P2, PT, R10, 0x2, PT ;  /* 0x000000020a00780c */ /* 0x000fe20003f46070 */
[----:B------:R-:W-:Y:S01]  /*30d0*/  IMAD.MOV.U32 R12, RZ, RZ, 0x1 ;  /* 0x00000001ff0c7424 */ /* 0x000fe200078e00ff */
[----:B------:R-:W-:Y:S01]  /*30e0*/  CS2R R8, SRZ ;  /* 0x0000000000087805 */ /* 0x000fe2000001ff00 */
[----:B------:R-:W-:Y:S01]  /*30f0*/  IMAD.MOV.U32 R3, RZ, RZ, RZ ;  /* 0x000000ffff037224 */ /* 0x000fe200078e00ff */
[----:B------:R-:W-:Y:S01]  /*3100*/  UMOV UR4, 0x400 ;  /* 0x0000040000047882 */ /* 0x000fe20000000000 */
[----:B------:R-:W-:Y:S01]  /*3110*/  UMOV UR6, URZ ;  /* 0x000000ff00067c82 */ /* 0x000fe20008000000 */
[----:B------:R-:W-:-:S12]  /*3120*/  ULEA UR37, UR37, UR4, 0x18 ;  /* 0x0000000425257291 */ /* 0x000fd8000f8ec0ff */
.L_x_64:
[----:B------:R-:W-:Y:S02]  /*3130*/  LEA R0, R3, UR37, 0x3 ;  /* 0x0000002503007c11 */ /* 0x000fe4000f8e18ff */
[----:B------:R-:W-:-:S03]  /*3140*/  SHF.L.U32 R4, R8, 0x1f, RZ ;  /* 0x0000001f08047819 */ /* 0x000fc600000006ff */
[----:B------:R-:W-:Y:S01]  /*3150*/  VIADD R5, R0, 0x1c0 ;  /* 0x000001c000057836 */ /* 0x000fe20000000000 */
[----:B------:R-:W1:Y:S02]  /*3160*/  SYNCS.PHASECHK.TRANS64.TRYWAIT P0, [R0+URZ+0x1b0], R4 ;  /* 0x0001b004000075a7 */ /* 0x000e6400080011ff */
[----:B-1----:R-:W-:Y:S05]  /*3170*/  @!P0 BRA `(.L_x_61) ;  /* 0x0000008000e48947 */ /* 0x002fea0003800000 */
.L_x_175:
[----:B------:R-:W-:Y:S01]  /*3180*/  ULEA UR5, UR6, UR37, 0x3 ;  /* 0x0000002506057291 */ /* 0x000fe2000f8e18ff */
[----:B-1----:R-:W-:Y:S01]  /*3190*/  PRMT R0, RZ, 0x654, R5 ;  /* 0x00000654ff007816 */ /* 0x002fe20000000005 */
[----:B------:R-:W-:Y:S01]  /*31a0*/  @!P2 IMAD.MOV.U32 R4, RZ, RZ, 0x10 ;  /* 0x00000010ff04a424 */ /* 0x000fe200078e00ff */
[----:B------:R-:W-:Y:S01]  /*31b0*/  SHF.L.U32 R5, R12, 0x1f, RZ ;  /* 0x0000001f0c057819 */ /* 0x000fe200000006ff */
[----:B------:R-:W-:Y:S01]  /*31c0*/  UIADD3 UR4, UPT, UPT, UR5, 0x150, URZ ;  /* 0x0000015005047890 */ /* 0x000fe2000fffe0ff */
[----:B------:R1:W-:Y:S05]  /*31d0*/  SYNCS.ARRIVE.TRANS64.RED.A1T0 RZ, [R0+URZ], RZ ;  /* 0x000000ff00ff79a7 */ /* 0x0003ea00081004ff */
[----:B------:R-:W-:Y:S01]  /*31e0*/  IMAD.U32 R6, RZ, RZ, UR4 ;  /* 0x00000004ff067e24 */ /* 0x000fe2000f8e00ff */
[----:B------:R-:W2:Y:S04]  /*31f0*/  SYNCS.PHASECHK.TRANS64.TRYWAIT P0, [UR5+0x160], R5 ;  /* 0x00016005ff0075a7 */ /* 0x000ea80008001105 */
[----:B------:R-:W-:Y:S01]  /*3200*/  PRMT R6, R10, 0x654, R6 ;  /* 0x000006540a067816 */ /* 0x000fe20000000006 */
[----:B-12---:R-:W-:Y:S06]  /*3210*/  @!P0 BRA `(.L_x_62) ;  /* 0x0000008000d08947 */ /* 0x006fec0003800000 */
.L_x_177:
[----:B------:R-:W-:Y:S01]  /*3220*/  ULEA UR4, UR6, UR37, 0x4 ;  /* 0x0000002506047291 */ /* 0x000fe2000f8e20ff */
[----:B------:R-:W-:Y:S01]  /*3230*/  SEL R2, R6, R2, !P2 ;  /* 0x0000000206027207 */ /* 0x000fe20005000000 */
[----:B------:R-:W-:Y:S01]  /*3240*/  UIADD3 UR5, UPT, UPT, UR5, 0x150, URZ ;  /* 0x0000015005057890 */ /* 0x000fe2000fffe0ff */
[----:B-1----:R-:W-:Y:S01]  /*3250*/  LEA R0, R11, UR37, 0x3 ;  /* 0x000000250b007c11 */ /* 0x002fe2000f8e18ff */
[----:B------:R-:W-:Y:S01]  /*3260*/  UIADD3 UR4, UPT, UPT, UR4, 0x1e0, URZ ;  /* 0x000001e004047890 */ /* 0x000fe2000fffe0ff */
[----:B------:R1:W-:Y:S01]  /*3270*/  @!P2 SYNCS.ARRIVE.TRANS64.RED RZ, [R2+URZ], R4 ;  /* 0x0000000402ffa9a7 */ /* 0x0003e200080004ff */
[----:B------:R-:W-:Y:S01]  /*3280*/  UIADD3 UR6, UPT, UPT, UR6, 0x1, URZ ;  /* 0x0000000106067890 */ /* 0x000fe2000fffe0ff */
[----:B------:R-:W-:-:S03]  /*3290*/  VIADD R3, R3, 0x1 ;  /* 0x0000000103037836 */ /* 0x000fc60000000000 */
[----:B------:R-:W-:Y:S02]  /*32a0*/  UISETP.NE.AND UP0, UPT, UR6, 0x2, UPT ;  /* 0x000000020600788c */ /* 0x000fe4000bf05270 */
[----:B------:R-:W-:Y:S01]  /*32b0*/  ISETP.NE.AND P0, PT, R3, 0x2, PT ;  /* 0x000000020300780c */ /* 0x000fe20003f05270 */
[----:B------:R-:W-:Y:S06]  /*32c0*/  UGETNEXTWORKID.BROADCAST [UR4], [UR5] ;  /* 0x00000000040073ca */ /* 0x000fec0008000100 */
[----:B------:R-:W-:Y:S02]  /*32d0*/  USEL UR4, URZ, 0x1, UP0 ;  /* 0x00000001ff047887 */ /* 0x000fe40008000000 */
[----:B------:R-:W-:-:S04]  /*32e0*/  USEL UR6, UR6, URZ, UP0 ;  /* 0x000000ff06067287 */ /* 0x000fc80008000000 */
[----:B------:R-:W-:Y:S02]  /*32f0*/  LOP3.LUT R12, R12, UR4, RZ, 0x3c, !PT ;  /* 0x000000040c0c7c12 */ /* 0x000fe4000f8e3cff */
[----:B-1----:R-:W-:-:S04]  /*3300*/  SHF.L.U32 R4, R9, 0x1f, RZ ;  /* 0x0000001f09047819 */ /* 0x002fc800000006ff */
[----:B------:R-:W1:Y:S02]  /*3310*/  SYNCS.PHASECHK.TRANS64.TRYWAIT P1, [R0+URZ+0x150], R4 ;  /* 0x00015004000075a7 */ /* 0x000e6400080211ff */
[----:B-1----:R-:W-:Y:S05]  /*3320*/  @!P1 BRA `(.L_x_63) ;  /* 0x0000008000a49947 */ /* 0x002fea0003800000 */
.L_x_178:
[----:B-1----:R-:W-:Y:S01]  /*3330*/  LEA R4, R11, UR37, 0x4 ;  /* 0x000000250b047c11 */ /* 0x002fe2000f8e20ff */
[----:B------:R-:W-:Y:S01]  /*3340*/  VIADD R0, R0, 0x160 ;  /* 0x0000016000007836 */ /* 0x000fe20000000000 */
[----:B------:R-:W-:Y:S01]  /*3350*/  SEL R3, R3, RZ, P0 ;  /* 0x000000ff03037207 */ /* 0x000fe20000000000 */
[----:B------:R-:W-:-:S03]  /*3360*/  VIADD R11, R11, 0x1 ;  /* 0x000000010b0b7836 */ /* 0x000fc60000000000 */
[----:B------:R-:W1:Y:S01]  /*3370*/  LDS.128 R4, [R4+0x1e0] ;  /* 0x0001e00004047984 */ /* 0x000e620000000c00 */
[----:B------:R-:W-:Y:S02]  /*3380*/  PRMT R0, RZ, 0x654, R0 ;  /* 0x00000654ff007816 */ /* 0x000fe40000000000 */
[C---:B------:R-:W-:Y:S01]  /*3390*/  ISETP.NE.AND P1, PT, R11.reuse, 0x2, PT ;  /* 0x000000020b00780c */ /* 0x040fe20003f25270 */
[----:B------:R-:W-:Y:S01]  /*33a0*/  @!PT LDS RZ, [RZ] ;  /* 0x00000000fffff984 */ /* 0x000fe20000000800 */
[----:B------:R-:W-:Y:S01]  /*33b0*/  @!PT LDS RZ, [RZ] ;  /* 0x00000000fffff984 */ /* 0x000fe20000000800 */
[----:B------:R-:W-:Y:S01]  /*33c0*/  @!PT LDS RZ, [RZ] ;  /* 0x00000000fffff984 */ /* 0x000fe20000000800 */
[----:B------:R-:W-:Y:S01]  /*33d0*/  @!PT LDS RZ, [RZ] ;  /* 0x00000000fffff984 */ /* 0x000fe20000000800 */
[----:B------:R2:W-:Y:S06]  /*33e0*/  MEMBAR.ALL.CTA ;  /* 0x0000000000007992 */ /* 0x0005ec0000008000 */
[----:B--2---:R-:W2:Y:S01]  /*33f0*/  FENCE.VIEW.ASYNC.S ;  /* 0x00000000000073c6 */ /* 0x004ea20000000000 */
[----:B------:R-:W-:Y:S01]  /*3400*/  SEL R11, R11, RZ, P1 ;  /* 0x000000ff0b0b7207 */ /* 0x000fe20000800000 */
[----:B--2---:R2:W-:Y:S01]  /*3410*/  SYNCS.ARRIVE.TRANS64.RED.A1T0 RZ, [R0+URZ], RZ ;  /* 0x000000ff00ff79a7 */ /* 0x0045e200081004ff */
[----:B-1----:R-:W-:-:S02]  /*3420*/  LOP3.LUT P3, RZ, R6, 0x1, RZ, 0xc0, !PT ;  /* 0x0000000106ff7812 */ /* 0x002fc4000786c0ff */
[----:B------:R-:W-:-:S04]  /*3430*/  SEL R4, RZ, 0x1, P1 ;  /* 0x00000001ff047807 */ /* 0x000fc80000800000 */
[----:B------:R-:W-:Y:S02]  /*3440*/  LOP3.LUT R9, R9, R4, RZ, 0x3c, !PT ;  /* 0x0000000409097212 */ /* 0x000fe400078e3cff */
[----:B--2---:R-:W-:-:S04]  /*3450*/  SEL R0, RZ, 0x1, P0 ;  /* 0x00000001ff007807 */ /* 0x004fc80000000000 */
[----:B------:R-:W-:Y:S01]  /*3460*/  LOP3.LUT R8, R8, R0, RZ, 0x3c, !PT ;  /* 0x0000000008087212 */ /* 0x000fe200078e3cff */
[----:B------:R-:W-:Y:S06]  /*3470*/  @P3 BRA `(.L_x_64) ;  /* 0xfffffffc002c3947 */ /* 0x000fec000383ffff */
[----:B------:R-:W-:Y:S01]  /*3480*/  ULEA UR5, UR6, UR37, 0x3 ;  /* 0x0000002506057291 */ /* 0x000fe2000f8e18ff */
[----:B------:R-:W-:-:S08]  /*3490*/  SHF.L.U32 R2, R12, 0x1f, RZ ;  /* 0x0000001f0c027819 */ /* 0x000fd000000006ff */
[----:B------:R-:W1:Y:S02]  /*34a0*/  SYNCS.PHASECHK.TRANS64 P0, [UR5+0x160], R2 ;  /* 0x00016002ff0075a7 */ /* 0x000e640008001005 */
[----:B-1----:R-:W-:Y:S05]  /*34b0*/  @P0 BRA `(.L_x_65) ;  /* 0x0000000000080947 */ /* 0x002fea0003800000 */
[----:B------:R-:W1:Y:S02]  /*34c0*/  SYNCS.PHASECHK.TRANS64.TRYWAIT P0, [UR5+0x160], R2 ;  /* 0x00016002ff0075a7 */ /* 0x000e640008001105 */
[----:B-1----:R-:W-:Y:S05]  /*34d0*/  @!P0 BRA `(.L_x_66) ;  /* 0x00000080004c8947 */ /* 0x002fea0003800000 */
.L_x_65:
[----:B------:R-:W-:-:S04]  /*34e0*/  UIADD3 UR4, UPT, UPT, UR6, 0x1, URZ ;  /* 0x0000000106047890 */ /* 0x000fc8000fffe0ff */
[----:B------:R-:W-:-:S04]  /*34f0*/  UISETP.NE.AND UP0, UPT, UR4, 0x2, UPT ;  /* 0x000000020400788c */ /* 0x000fc8000bf05270 */
[----:B------:R-:W-:Y:S02]  /*3500*/  USEL UR7, URZ, 0x1, UP0 ;  /* 0x00000001ff077887 */ /* 0x000fe40008000000 */
[----:B------:R-:W-:-:S04]  /*3510*/  USEL UR4, UR4, URZ, UP0 ;  /* 0x000000ff04047287 */ /* 0x000fc80008000000 */
[----:B------:R-:W-:Y:S01]  /*3520*/  ULEA UR4, UR4, UR37, 0x3 ;  /* 0x0000002504047291 */ /* 0x000fe2000f8e18ff */
[----:B-1----:R-:W-:-:S04]  /*3530*/  LOP3.LUT R2, R12, UR7, RZ, 0x3c, !PT ;  /* 0x000000070c027c12 */ /* 0x002fc8000f8e3cff */
[----:B------:R-:W-:-:S04]  /*3540*/  SHF.L.U32 R0, R2, 0x1f, RZ ;  /* 0x0000001f02007819 */ /* 0x000fc800000006ff */
[----:B------:R-:W1:Y:S02]  /*3550*/  SYNCS.PHASECHK.TRANS64 P0, [UR4+0x160], R0 ;  /* 0x00016000ff0075a7 */ /* 0x000e640008001004 */
[----:B-1----:R-:W-:Y:S05]  /*3560*/  @P0 EXIT ;  /* 0x000000000000094d */ /* 0x002fea0003800000 */
[----:B------:R-:W-:Y:S02]  /*3570*/  SHF.L.U32 R2, R2, 0x1f, RZ ;  /* 0x0000001f02027819 */ /* 0x000fe400000006ff */
[----:B------:R-:W-:-:S07]  /*3580*/  MOV R0, UR4 ;  /* 0x0000000400007c02 */ /* 0x000fce0008000f00 */
.L_x_67:
[----:B-1----:R1:W2:Y:S02]  /*3590*/  SYNCS.PHASECHK.TRANS64.TRYWAIT P0, [R0+URZ+0x160], R2 ;  /* 0x00016002000075a7 */ /* 0x0022a400080011ff */
[----:B--2---:R-:W-:Y:S05]  /*35a0*/  @!P0 NANOSLEEP.SYNCS 0x989680 ;  /* 0x009896800000895d */ /* 0x004fea0003900000 */
[----:B------:R-:W2:Y:S02]  /*35b0*/  @!P0 SYNCS.PHASECHK.TRANS64 P0, [R0+URZ+0x160], R2 ;  /* 0x00016002000085a7 */ /* 0x000ea400080010ff */
[----:B--2---:R-:W-:Y:S05]  /*35c0*/  @P0 EXIT ;  /* 0x000000000000094d */ /* 0x004fea0003800000 */
[----:B------:R-:W-:Y:S05]  /*35d0*/  BRA `(.L_x_67) ;  /* 0xfffffffc00ec7947 */ /* 0x000fea000383ffff */
.L_x_60:
[----:B------:R-:W-:Y:S05]  /*35e0*/  BRA.U UP4, `(.L_x_68) ;  /* 0x0000001104a07547 */ /* 0x000fea000b800000 */
[----:B------:R-:W-:Y:S01]  /*35f0*/  UMOV UR6, 0x40 ;  /* 0x0000004000067882 */ /* 0x000fe20000000000 */
[----:B------:R-:W-:Y:S01]  /*3600*/  NOP ;  /* 0x0000000000007918 */ /* 0x000fe20000000000 */
[----:B------:R-:W-:Y:S01]  /*3610*/  ULEA UR6, UR37, UR6, 0x18 ;  /* 0x0000000625067291 */ /* 0x000fe2000f8ec0ff */
[----:B------:R-:W-:Y:S02]  /*3620*/  UMOV UR7, 0x400 ;  /* 0x0000040000077882 */ /* 0x000fe40000000000 */
[----:B------:R-:W-:-:S06]  /*3630*/  ULEA UR37, UR37, UR7, 0x18 ;  /* 0x0000000725257291 */ /* 0x000fcc000f8ec0ff */
[----:B------:R-:W1:Y:S02]  /*3640*/  LDS.U8 R2, [UR6+0x1c] ;  /* 0x00001c06ff027984 */ /* 0x000e640008000000 */
[----:B-1----:R-:W-:-:S13]  /*3650*/  ISETP.NE.AND P0, PT, R2, RZ, PT ;  /* 0x000000ff0200720c */ /* 0x002fda0003f05270 */
[----:B------:R-:W-:Y:S05]  /*3660*/  @P0 BRA `(.L_x_69) ;  /* 0x0000000400080947 */ /* 0x000fea0003800000 */
[----:B------:R-:W-:Y:S02]  /*3670*/  UISETP.NE.U32.AND UP0, UPT, UR5, 0x1, UPT ;  /* 0x000000010500788c */ /* 0x000fe4000bf05070 */
[----:B------:R-:W-:-:S07]  /*3680*/  UIADD3 UR8, UPT, UPT, UR6, 0x8, URZ ;  /* 0x0000000806087890 */ /* 0x000fce000fffe0ff */
[----:B------:R-:W-:Y:S05]  /*3690*/  BRA.U !UP0, `(.L_x_70) ;  /* 0x00000001089c7547 */ /* 0x000fea000b800000 */
[----:B------:R-:W-:Y:S01]  /*36a0*/  ELECT P0, URZ, PT ;  /* 0x0000000000ff782f */ /* 0x000fe20003800000 */
[----:B------:R-:W-:-:S12]  /*36b0*/  BSSY B0, `(.L_x_70) ;  /* 0x0000025000007945 */ /* 0x000fd80003800000 */
[----:B------:R-:W-:Y:S05]  /*36c0*/  @!P0 BRA `(.L_x_71) ;  /* 0x00000000008c8947 */ /* 0x000fea0003800000 */
[----:B------:R-:W-:-:S05]  /*36d0*/  UMOV UR7, 0x10 ;  /* 0x0000001000077882 */ /* 0x000fca0000000000 */
[----:B------:R-:W-:Y:S04]  /*36e0*/  DEPBAR.LE SB1, 0x36 ;  /* 0x00009d800000791a */ /* 0x000fe80000000000 */
[----:B------:R-:W1:Y:S02]  /*36f0*/  UTCATOMSWS.2CTA.FIND_AND_SET.ALIGN UP1, UR7, UR7 ;  /* 0x00000007000775e3 */ /* 0x000e640008220800 */
[----:B-1----:R-:W-:Y:S01]  /*3700*/  MOV R10, UR7 ;  /* 0x00000007000a7c02 */ /* 0x002fe20008000f00 */
[----:B------:R-:W-:Y:S06]  /*3710*/  BRA.U UP1, `(.L_x_72) ;  /* 0x0000000101187547 */ /* 0x000fec000b800000 */
.L_x_73:
[----:B------:R-:W-:Y:S05]  /*3720*/  NANOSLEEP 0x64 ;  /* 0x000000640000795d */ /* 0x000fea0003800000 */
[----:B------:R-:W-:-:S05]  /*3730*/  UMOV UR7, 0x10 ;  /* 0x0000001000077882 */ /* 0x000fca0000000000 */
[----:B------:R-:W-:Y:S04]  /*3740*/  DEPBAR.LE SB1, 0x36 ;  /* 0x00009d800000791a */ /* 0x000fe80000000000 */
[----:B------:R-:W1:Y:S02]  /*3750*/  UTCATOMSWS.2CTA.FIND_AND_SET.ALIGN UP1, UR7, UR7 ;  /* 0x00000007000775e3 */ /* 0x000e640008220800 */
[----:B-1----:R-:W-:Y:S01]  /*3760*/  MOV R10, UR7 ;  /* 0x00000007000a7c02 */ /* 0x002fe20008000f00 */
[----:B------:R-:W-:Y:S05]  /*3770*/  BRA.U !UP1, `(.L_x_73) ;  /* 0xfffffffd09e87547 */ /* 0x000fea000b83ffff */
.L_x_72:
[----:B------:R-:W1:Y:S01]  /*3780*/  LDS R5, [UR6+0x10] ;  /* 0x00001006ff057984 */ /* 0x000e620008000800 */
[----:B------:R-:W-:Y:S01]  /*3790*/  IMAD.U32 R3, RZ, RZ, UR37 ;  /* 0x00000025ff037e24 */ /* 0x000fe2000f8e00ff */
[----:B------:R-:W-:-:S03]  /*37a0*/  MOV R2, UR4 ;  /* 0x0000000400027c02 */ /* 0x000fc60008000f00 */
[----:B------:R-:W-:Y:S01]  /*37b0*/  VIADD R3, R3, 0x200 ;  /* 0x0000020003037836 */ /* 0x000fe20000000000 */
[----:B-1----:R-:W-:-:S04]  /*37c0*/  SHF.L.U32 R5, R5, 0x1f, RZ ;  /* 0x0000001f05057819 */ /* 0x002fc800000006ff */
[----:B------:R-:W1:Y:S02]  /*37d0*/  SYNCS.PHASECHK.TRANS64.TRYWAIT P0, [UR6+0x8], R5 ;  /* 0x00000805ff0075a7 */ /* 0x000e640008001106 */
[----:B-1----:R-:W-:Y:S05]  /*37e0*/  @P0 BRA `(.L_x_74) ;  /* 0x0000000000080947 */ /* 0x002fea0003800000 */
[----:B------:R-:W1:Y:S02]  /*37f0*/  SYNCS.PHASECHK.TRANS64.TRYWAIT P0, [UR6+0x8], R5 ;  /* 0x00000805ff0075a7 */ /* 0x000e640008001106 */
[----:B-1----:R-:W-:Y:S05]  /*3800*/  @!P0 BRA `(.L_x_75) ;  /* 0x0000007c00988947 */ /* 0x002fea0003800000 */
.L_x_74:
[----:B-1----:R-:W-:Y:S01]  /*3810*/  HFMA2 R4, -RZ, RZ, 0, 5.9604644775390625e-08 ;  /* 0x00000001ff047431 */ /* 0x002fe200000001ff */
[----:B------:R-:W-:Y:S01]  /*3820*/  UPRMT UR7, UR4, 0x654, UR8 ;  /* 0x0000065404077896 */ /* 0x000fe20008000008 */
[----:B------:R-:W-:Y:S01]  /*3830*/  IMAD.MOV.U32 R7, RZ, RZ, 0xffff ;  /* 0x0000ffffff077424 */ /* 0x000fe200078e00ff */
[----:B------:R-:W-:Y:S01]  /*3840*/  PRMT R2, R2, 0x654, R3 ;  /* 0x0000065402027816 */ /* 0x000fe20000000003 */
[----:B------:R-:W-:Y:S02]  /*3850*/  IMAD.MOV.U32 R5, RZ, RZ, 0x4 ;  /* 0x00000004ff057424 */ /* 0x000fe400078e00ff */
[----:B------:R-:W-:Y:S01]  /*3860*/  IMAD.SHL.U32 R9, R10, 0x20, RZ ;  /* 0x000000200a097824 */ /* 0x000fe200078e00ff */
[----:B------:R-:W-:Y:S02]  /*3870*/  MOV R3, UR7 ;  /* 0x0000000700037c02 */ /* 0x000fe40008000f00 */
[-C--:B------:R-:W-:Y:S01]  /*3880*/  SHF.L.U32 R7, R7, R10.reuse, RZ ;  /* 0x0000000a07077219 */ /* 0x080fe200000006ff */
[----:B------:R1:W-:Y:S01]  /*3890*/  SYNCS.ARRIVE.TRANS64.RED RZ, [UR7], R5 ;  /* 0x00000005ffff79a7 */ /* 0x0003e20008000407 */
[----:B------:R-:W-:Y:S01]  /*38a0*/  SHF.L.U32 R6, R4, R10, RZ ;  /* 0x0000000a04067219 */ /* 0x000fe200000006ff */
[----:B------:R1:W-:Y:S04]  /*38b0*/  STS [UR37+0x200], R9 ;  /* 0x00020009ff007988 */ /* 0x0003e80008000825 */
[----:B------:R1:W-:Y:S04]  /*38c0*/  STAS [R2.64], R10 ;  /* 0x0000000a02007dbd */ /* 0x0003e8000c0008ff */
[----:B------:R1:W-:Y:S04]  /*38d0*/  ATOMS.OR RZ, [UR6+0x14], R7 ;  /* 0x00001407ffff798c */ /* 0x0003e8000b000006 */
[----:B------:R1:W-:Y:S04]  /*38e0*/  ATOMS.OR RZ, [UR6+0x18], R6 ;  /* 0x00001806ffff798c */ /* 0x0003e8000b000006 */
[----:B------:R1:W-:Y:S02]  /*38f0*/  ATOMS.XOR RZ, [UR6+0x10], R4 ;  /* 0x00001004ffff798c */ /* 0x0003e4000b800006 */
.L_x_71:
[----:B------:R-:W-:Y:S05]  /*3900*/  BSYNC B0 ;  /* 0x0000000000007941 */ /* 0x000fea0003800000 */
.L_x_70:
[----:B------:R-:W-:Y:S05]  /*3910*/  BRA.U UP0, `(.L_x_76) ;  /* 0x00000001006c7547 */ /* 0x000fea000b800000 */
[----:B------:R-:W-:-:S03]  /*3920*/  UMOV UR7, 0xffffffff ;  /* 0xffffffff00077882 */ /* 0x000fc60000000000 */
[----:B------:R-:W-:Y:S05]  /*3930*/  BRA.DIV UR7, `(.L_x_77) ;  /* 0x0000007e07647947 */ /* 0x000fea000b800000 */
[----:B------:R-:W-:-:S13]  /*3940*/  ELECT P6, URZ, PT ;  /* 0x0000000000ff782f */ /* 0x000fda00038c0000 */
.L_x_182:
[----:B------:R-:W-:Y:S05]  /*3950*/  @!P6 BRA `(.L_x_76) ;  /* 0x00000000005ce947 */ /* 0x000fea0003800000 */
[----:B-1----:R-:W1:Y:S02]  /*3960*/  LDS R3, [UR6+0x10] ;  /* 0x00001006ff037984 */ /* 0x002e640008000800 */
[----:B-1----:R-:W-:-:S04]  /*3970*/  SHF.L.U32 R3, R3, 0x1f, RZ ;  /* 0x0000001f03037819 */ /* 0x002fc800000006ff */
[----:B------:R-:W1:Y:S02]  /*3980*/  SYNCS.PHASECHK.TRANS64.TRYWAIT P0, [UR6+0x8], R3 ;  /* 0x00000803ff0075a7 */ /* 0x000e640008001106 */
[----:B-1----:R-:W-:Y:S05]  /*3990*/  @P0 BRA `(.L_x_78) ;  /* 0x0000000000080947 */ /* 0x002fea0003800000 */
[----:B------:R-:W1:Y:S02]  /*39a0*/  SYNCS.PHASECHK.TRANS64.TRYWAIT P0, [UR6+0x8], R3 ;  /* 0x00000803ff0075a7 */ /* 0x000e640008001106 */
[----:B-1----:R-:W-:Y:S05]  /*39b0*/  @!P0 BRA `(.L_x_79) ;  /* 0x0000007c00648947 */ /* 0x002fea0003800000 */
.L_x_78:
[----:B------:R-:W2:Y:S01]  /*39c0*/  LDS R5, [UR37+0x200] ;  /* 0x00020025ff057984 */ /* 0x000ea20008000800 */
[----:B-1----:R-:W-:Y:S02]  /*39d0*/  HFMA2 R2, -RZ, RZ, 0, 5.9604644775390625e-08 ;  /* 0x00000001ff027431 */ /* 0x002fe400000001ff */
[----:B------:R-:W-:Y:S01]  /*39e0*/  IMAD.MOV.U32 R3, RZ, RZ, 0xffff ;  /* 0x0000ffffff037424 */ /* 0x000fe200078e00ff */
[----:B------:R-:W-:Y:S01]  /*39f0*/  UPRMT UR7, UR4, 0x654, UR8 ;  /* 0x0000065404077896 */ /* 0x000fe20008000008 */
[----:B--2---:R-:W-:-:S03]  /*3a00*/  IMAD.SHL.U32 R4, R5, 0x20, RZ ;  /* 0x0000002005047824 */ /* 0x004fc600078e00ff */
[-C--:B------:R-:W-:Y:S02]  /*3a10*/  SHF.L.U32 R3, R3, R5.reuse, RZ ;  /* 0x0000000503037219 */ /* 0x080fe400000006ff */
[----:B------:R-:W-:Y:S01]  /*3a20*/  SHF.L.U32 R5, R2, R5, RZ ;  /* 0x0000000502057219 */ /* 0x000fe200000006ff */
[----:B------:R2:W-:Y:S04]  /*3a30*/  STS [UR37+0x200], R4 ;  /* 0x00020004ff007988 */ /* 0x0005e80008000825 */
[----:B------:R2:W-:Y:S04]  /*3a40*/  ATOMS.OR RZ, [UR6+0x14], R3 ;  /* 0x00001403ffff798c */ /* 0x0005e8000b000006 */
[----:B------:R2:W-:Y:S01]  /*3a50*/  ATOMS.OR RZ, [UR6+0x18], R5 ;  /* 0x00001805ffff798c */ /* 0x0005e2000b000006 */
[----:B------:R-:W-:Y:S03]  /*3a60*/  SYNCS.ARRIVE.TRANS64.RED.A1T0 RZ, [UR7], RZ ;  /* 0x000000ffffff79a7 */ /* 0x000fe60008100407 */
[----:B------:R2:W-:Y:S01]  /*3a70*/  ATOMS.XOR RZ, [UR6+0x10], R2 ;  /* 0x00001002ffff798c */ /* 0x0005e2000b800006 */
[----:B------:R-:W-:Y:S05]  /*3a80*/  BRA `(.L_x_76) ;  /* 0x0000000000107947 */ /* 0x000fea0003800000 */
.L_x_69:
[----:B------:R-:W-:-:S05]  /*3a90*/  MOV R2, 0xffffffff ;  /* 0xffffffff00027802 */ /* 0x000fca0000000f00 */
[----:B------:R1:W-:Y:S02]  /*3aa0*/  STS [UR37+0x200], R2 ;  /* 0x00020002ff007988 */ /* 0x0003e40008000825 */
[----:B-1----:R-:W-:Y:S02]  /*3ab0*/  MOV R2, 0x3ad0 ;  /* 0x00003ad000027802 */ /* 0x002fe40000000f00 */
[----:B-----5:R-:W-:Y:S05]  /*3ac0*/  CALL.REL.NOINC `($__internal_1_$__cuda_sm10x_tcgen05_guardrail_trap_phase_invalid_during_alloc) ;  /* 0x0000008000f87944 */ /* 0x020fea0003c00000 */
.L_x_76:
[----:B------:R-:W-:Y:S05]  /*3ad0*/  WARPSYNC.ALL ;  /* 0x0000000000007948 */ /* 0x000fea0003800000 */
[----:B------:R-:W3:Y:S01]  /*3ae0*/  S2UR UR8, SR_CgaCtaId ;  /* 0x00000000000879c3 */ /* 0x000ee20000008800 */
[----:B------:R-:W-:Y:S01]  /*3af0*/  UMOV UR6, 0x400 ;  /* 0x0000040000067882 */ /* 0x000fe20000000000 */
[----:B------:R-:W-:-:S06]  /*3b00*/  NOP ;  /* 0x0000000000007918 */ /* 0x000fcc0000000000 */
[----:B------:R-:W-:Y:S06]  /*3b10*/  BAR.ARV 0x6, 0xa0 ;  /* 0x0182800000007b1d */ /* 0x000fec0000002000 */
[----:B------:R-:W-:Y:S01]  /*3b20*/  LOP3.LUT R0, R0, 0xffff, RZ, 0xc0, !PT ;  /* 0x0000ffff00007812 */ /* 0x000fe200078ec0ff */
[----:B-1----:R-:W-:Y:S01]  /*3b30*/  IMAD.MOV.U32 R9, RZ, RZ, 0x1 ;  /* 0x00000001ff097424 */ /* 0x002fe200078e00ff */
[----:B------:R-:W-:Y:S01]  /*3b40*/  LOP3.LUT R8, R8, 0xffff, RZ, 0xc0, !PT ;  /* 0x0000ffff08087812 */ /* 0x000fe200078ec0ff */
[----:B------:R-:W-:Y:S01]  /*3b50*/  UMOV UR22, URZ ;  /* 0x000000ff00167c82 */ /* 0x000fe20008000000 */
[----:B------:R-:W-:Y:S01]  /*3b60*/  R2UR UR12, R0 ;  /* 0x00000000000c72ca */ /* 0x000fe200000e0000 */
[----:B------:R-:W-:Y:S01]  /*3b70*/  UMOV UR21, URZ ;  /* 0x000000ff00157c82 */ /* 0x000fe20008000000 */
[----:B------:R-:W-:Y:S01]  /*3b80*/  R2UR UR13, R8 ;  /* 0x00000000080d72ca */ /* 0x000fe200000e0000 */
[----:B------:R-:W-:Y:S01]  /*3b90*/  IMAD.MOV.U32 R8, RZ, RZ, RZ ;  /* 0x000000ffff087224 */ /* 0x000fe200078e00ff */
[----:B------:R-:W-:Y:S01]  /*3ba0*/  UMOV UR20, URZ ;  /* 0x000000ff00147c82 */ /* 0x000fe20008000000 */
[----:B------:R-:W-:-:S02]  /*3bb0*/  UISETP.NE.AND UP2, UPT, UR5, URZ, UPT ;  /* 0x000000ff0500728c */ /* 0x000fc4000bf45270 */
[----:B---3--:R-:W-:Y:S01]  /*3bc0*/  ULEA UR8, UR8, UR6, 0x18 ;  /* 0x0000000608087291 */ /* 0x008fe2000f8ec0ff */
[----:B------:R-:W1:Y:S03]  /*3bd0*/  LDCU UR6, c[0x0][0x38c] ;  /* 0x00007180ff0677ac */ /* 0x000e660008000800 */
[----:B------:R-:W-:Y:S02]  /*3be0*/  UIADD3 UR14, UPT, UPT, UR8, 0x6400, URZ ;  /* 0x00006400080e7890 */ /* 0x000fe4000fffe0ff */
[----:B------:R-:W-:-:S03]  /*3bf0*/  UIADD3 UR15, UPT, UPT, UR8, 0x16400, URZ ;  /* 0x00016400080f7890 */ /* 0x000fc6000fffe0ff */
[----:B--2---:R-:W2:Y:S01]  /*3c00*/  LDS R2, [UR8+0x200] ;  /* 0x00020008ff027984 */ /* 0x004ea20008000800 */
[----:B------:R-:W-:Y:S02]  /*3c10*/  USHF.R.U32.HI UR14, URZ, 0x4, UR14 ;  /* 0x00000004ff0e7899 */ /* 0x000fe4000801160e */
[----:B------:R-:W-:Y:S02]  /*3c20*/  USHF.R.U32.HI UR15, URZ, 0x4, UR15 ;  /* 0x00000004ff0f7899 */ /* 0x000fe4000801160f */
[----:B------:R-:W-:Y:S02]  /*3c30*/  ULOP3.LUT UR14, UR14, 0x3fff, URZ, 0xc0, !UPT ;  /* 0x00003fff0e0e7892 */ /* 0x000fe4000f8ec0ff */
[----:B------:R-:W-:Y:S02]  /*3c40*/  ULOP3.LUT UR15, UR15, 0x3fff, URZ, 0xc0, !UPT ;  /* 0x00003fff0f0f7892 */ /* 0x000fe4000f8ec0ff */
[----:B------:R-:W-:Y:S02]  /*3c50*/  ULOP3.LUT UR14, UR14, 0x10000, URZ, 0xfc, !UPT ;  /* 0x000100000e0e7892 */ /* 0x000fe4000f8efcff */
[----:B-1----:R-:W-:-:S02]  /*3c60*/  UIADD3 UR6, UPT, UPT, UR6, 0x3f, URZ ;  /* 0x0000003f06067890 */ /* 0x002fc4000fffe0ff */
[----:B------:R-:W-:Y:S02]  /*3c70*/  ULOP3.LUT UR15, UR15, 0x10000, URZ, 0xfc, !UPT ;  /* 0x000100000f0f7892 */ /* 0x000fe4000f8efcff */
[----:B------:R-:W-:Y:S01]  /*3c80*/  USHF.R.S32.HI UR7, URZ, 0x1f, UR6 ;  /* 0x0000001fff077899 */ /* 0x000fe20008011406 */
[----:B------:R-:W-:Y:S01]  /*3c90*/  UMOV UR28, 0x0 ;  /* 0x00000000001c7882 */ /* 0x000fe20000000000 */
[----:B------:R-:W-:Y:S02]  /*3ca0*/  UMOV UR29, 0x8400010 ;  /* 0x08400010001d7882 */ /* 0x000fe40000000000 */
[----:B------:R-:W-:Y:S01]  /*3cb0*/  ULEA.HI UR7, UR7, UR6, URZ, 0x6 ;  /* 0x0000000607077291 */ /* 0x000fe2000f8f30ff */
[----:B------:R-:W-:Y:S01]  /*3cc0*/  UMOV UR26, 0x0 ;  /* 0x00000000001a7882 */ /* 0x000fe20000000000 */
[----:B------:R-:W-:Y:S02]  /*3cd0*/  UMOV UR27, 0x8400010 ;  /* 0x08400010001b7882 */ /* 0x000fe40000000000 */
[----:B------:R-:W-:-:S04]  /*3ce0*/  USHF.R.S32.HI UR7, URZ, 0x6, UR7 ;  /* 0x00000006ff077899 */ /* 0x000fc80008011407 */
[----:B------:R-:W-:-:S04]  /*3cf0*/  UISETP.LT.AND UP0, UPT, UR7, 0x1, UPT ;  /* 0x000000010700788c */ /* 0x000fc8000bf01270 */
[----:B------:R-:W-:Y:S01]  /*3d00*/  USEL UR23, UR7, 0x1, !UP0 ;  /* 0x0000000107177887 */ /* 0x000fe2000c000000 */
[----:B--2---:R-:W-:Y:S02]  /*3d10*/  R2UR UR24, R2 ;  /* 0x00000000021872ca */ /* 0x004fe400000e0000 */
[----:B------:R-:W-:-:S13]  /*3d20*/  CS2R R2, SRZ ;  /* 0x0000000000027805 */ /* 0x000fda000001ff00 */
.L_x_87:
[C---:B------:R-:W-:Y:S02]  /*3d30*/  LEA R0, R8.reuse, UR8, 0x3 ;  /* 0x0000000808007c11 */ /* 0x040fe4000f8e18ff */
[----:B------:R-:W-:Y:S02]  /*3d40*/  SHF.L.U32 R4, R3, 0x1f, RZ ;  /* 0x0000001f03047819 */ /* 0x000fe400000006ff */
[----:B------:R-:W-:Y:S02]  /*3d50*/  LEA R5, R8, UR8, 0x4 ;  /* 0x0000000808057c11 */ /* 0x000fe4000f8e20ff */
[----:B------:R-:W1:Y:S02]  /*3d60*/  SYNCS.PHASECHK.TRANS64.TRYWAIT P0, [R0+URZ+0x150], R4 ;  /* 0x00015004000075a7 */ /* 0x000e6400080011ff */
[----:B-1-34-:R-:W-:Y:S05]  /*3d70*/  @!P0 BRA `(.L_x_80) ;  /* 0x00000078008c8947 */ /* 0x01afea0003800000 */
.L_x_183:
[----:B-1----:R-:W1:Y:S01]  /*3d80*/  LDS.128 R4, [R5+0x1e0] ;  /* 0x0001e00005047984 */ /* 0x002e620000000c00 */
[----:B------:R-:W-:Y:S02]  /*3d90*/  VIADD R0, R0, 0x160 ;  /* 0x0000016000007836 */ /* 0x000fe40000000000 */
[----:B------:R-:W-:Y:S01]  /*3da0*/  VIADD R8, R8, 0x1 ;  /* 0x0000000108087836 */ /* 0x000fe20000000000 */
[----:B------:R-:W-:Y:S01]  /*3db0*/  @!PT LDS RZ, [RZ] ;  /* 0x00000000fffff984 */ /* 0x000fe20000000800 */
[----:B------:R-:W-:Y:S01]  /*3dc0*/  @!PT LDS RZ, [RZ] ;  /* 0x00000000fffff984 */ /* 0x000fe20000000800 */
[----:B------:R-:W-:Y:S01]  /*3dd0*/  @!PT LDS RZ, [RZ] ;  /* 0x00000000fffff984 */ /* 0x000fe20000000800 */
[----:B------:R-:W-:Y:S01]  /*3de0*/  @!PT LDS RZ, [RZ] ;  /* 0x00000000fffff984 */ /* 0x000fe20000000800 */
[----:B------:R2:W-:Y:S06]  /*3df0*/  MEMBAR.ALL.CTA ;  /* 0x0000000000007992 */ /* 0x0005ec0000008000 */
[----:B--2---:R-:W2:Y:S01]  /*3e00*/  FENCE.VIEW.ASYNC.S ;  /* 0x00000000000073c6 */ /* 0x004ea20000000000 */
[----:B------:R-:W-:-:S04]  /*3e10*/  PRMT R0, RZ, 0x654, R0 ;  /* 0x00000654ff007816 */ /* 0x000fc80000000000 */
[----:B--2---:R2:W-:Y:S01]  /*3e20*/  SYNCS.ARRIVE.TRANS64.RED.A1T0 RZ, [R0+URZ], RZ ;  /* 0x000000ff00ff79a7 */ /* 0x0045e200081004ff */
[----:B-1----:R-:W-:Y:S01]  /*3e30*/  LOP3.LUT P1, RZ, R6, 0x1, RZ, 0xc0, !PT ;  /* 0x0000000106ff7812 */ /* 0x002fe2000782c0ff */
[----:B--2---:R-:W-:-:S12]  /*3e40*/  BRA.U UP2, `(.L_x_81) ;  /* 0x0000000102e07547 */ /* 0x004fd8000b800000 */
[----:B------:R-:W1:Y:S01]  /*3e50*/  LDCU UR6, c[0x0][0x38c] ;  /* 0x00007180ff0677ac */ /* 0x000e620008000800 */
[----:B------:R-:W-:Y:S02]  /*3e60*/  PLOP3.LUT P2, PT, PT, PT, PT, 0x80, 0x8 ;  /* 0x000000000008781c */ /* 0x000fe40003f4f070 */
[----:B------:R-:W-:Y:S01]  /*3e70*/  SHF.L.U32 R4, R9, 0x1f, RZ ;  /* 0x0000001f09047819 */ /* 0x000fe200000006ff */
[----:B------:R-:W-:Y:S02]  /*3e80*/  ULEA UR10, UR22, UR8, 0x3 ;  /* 0x00000008160a7291 */ /* 0x000fe4000f8e18ff */
[----:B------:R-:W-:Y:S02]  /*3e90*/  ULEA UR11, UR22, UR24, 0x7 ;  /* 0x00000018160b7291 */ /* 0x000fe4000f8e38ff */
[----:B-1----:R-:W-:-:S06]  /*3ea0*/  UISETP.GE.AND UP0, UPT, UR6, 0x1, UPT ;  /* 0x000000010600788c */ /* 0x002fcc000bf06270 */
[----:B------:R-:W-:-:S05]  /*3eb0*/  PLOP3.LUT P0, PT, PT, PT, UP0, 0x80, 0x8 ;  /* 0x000000000008781c */ /* 0x000fca0003f0f008 */
[----:B------:R-:W-:-:S08]  /*3ec0*/  @UP0 ULEA UR6, UR21, UR8, 0x3 ;  /* 0x0000000815060291 */ /* 0x000fd0000f8e18ff */
[----:B------:R-:W-:-:S04]  /*3ed0*/  @P0 SHF.L.U32 R0, R2, 0x1f, RZ ;  /* 0x0000001f02000819 */ /* 0x000fc800000006ff */
[----:B------:R1:W2:Y:S01]  /*3ee0*/  @P0 SYNCS.PHASECHK.TRANS64.TRYWAIT P2, [UR6], R0 ;  /* 0x00000000ff0005a7 */ /* 0x0002a20008041106 */
[----:B------:R-:W3:Y:S02]  /*3ef0*/  SYNCS.PHASECHK.TRANS64.TRYWAIT P0, [UR10+0x190], R4 ;  /* 0x00019004ff0075a7 */ /* 0x000ee4000800110a */
[----:B-123--:R-:W-:Y:S05]  /*3f00*/  @!P0 BRA `(.L_x_82) ;  /* 0x00000078003c8947 */ /* 0x00efea0003800000 */
.L_x_185:
[----:B------:R-:W-:Y:S01]  /*3f10*/  UMOV UR19, UR20 ;  /* 0x0000001400137c82 */ /* 0x000fe20008000000 */
[----:B------:R-:W-:Y:S05]  /*3f20*/  BRA.U !UP0, `(.L_x_83) ;  /* 0x0000000108987547 */ /* 0x000fea000b800000 */
[----:B------:R-:W-:Y:S02]  /*3f30*/  UIADD3 UR19, UPT, UPT, UR23, UR20, URZ ;  /* 0x0000001417137290 */ /* 0x000fe4000fffe0ff */
[----:B------:R-:W-:Y:S01]  /*3f40*/  UPLOP3.LUT UP3, UPT, UPT, UPT, UPT, 0x40, 0x4 ;  /* 0x000000000004789c */ /* 0x000fe20003f6e870 */
[----:B------:R-:W-:Y:S01]  /*3f50*/  UMOV UR18, UR7 ;  /* 0x0000000700127c82 */ /* 0x000fe20008000000 */
[----:B------:R-:W-:-:S09]  /*3f60*/  UMOV UR17, UR21 ;  /* 0x0000001500117c82 */ /* 0x000fd20008000000 */
.L_x_86:
[----:B--2---:R-:W-:Y:S01]  /*3f70*/  ULEA UR9, UR17, UR8, 0x3 ;  /* 0x0000000811097291 */ /* 0x004fe2000f8e18ff */
[----:B---3--:R-:W-:Y:S11]  /*3f80*/  @P2 BRA `(.L_x_84) ;  /* 0x00000000000c2947 */ /* 0x008ff60003800000 */
[----:B-1----:R-:W-:Y:S04]  /*3f90*/  SHF.L.U32 R4, R2, 0x1f, RZ ;  /* 0x0000001f02047819 */ /* 0x002fe800000006ff */
[----:B------:R-:W1:Y:S02]  /*3fa0*/  SYNCS.PHASECHK.TRANS64.TRYWAIT P0, [UR9], R4 ;  /* 0x00000004ff0075a7 */ /* 0x000e640008001109 */
[----:B-1----:R-:W-:Y:S05]  /*3fb0*/  @!P0 BRA `(.L_x_85) ;  /* 0x0000007800288947 */ /* 0x002fea0003800000 */
.L_x_84:
[----:B------:R-:W-:Y:S01]  /*3fc0*/  UISETP.NE.AND UP0, UPT, UR18, 0x1, UPT ;  /* 0x000000011200788c */ /* 0x000fe2000bf05270 */
[----:B------:R-:W-:Y:S01]  /*3fd0*/  PLOP3.LUT P2, PT, PT, PT, PT, 0x80, 0x8 ;  /* 0x000000000008781c */ /* 0x000fe20003f4f070 */
[----:B------:R-:W-:Y:S02]  /*3fe0*/  UIADD3 UR21, UPT, UPT, UR17, 0x1, URZ ;  /* 0x0000000111157890 */ /* 0x000fe4000fffe0ff */
[----:B------:R-:W-:Y:S02]  /*3ff0*/  ULEA UR30, UR17, UR15, 0x9 ;  /* 0x0000000f111e7291 */ /* 0x000fe4000f8e48ff */
[----:B------:R-:W-:Y:S01]  /*4000*/  UISETP.NE.AND UP1, UPT, UR21, 0x10, UPT ;  /* 0x000000101500788c */ /* 0x000fe2000bf25270 */
[----:B------:R-:W-:Y:S01]  /*4010*/  PLOP3.LUT P0, PT, PT, PT, UP0, 0x80, 0x8 ;  /* 0x000000000008781c */ /* 0x000fe20003f0f008 */
[----:B------:R-:W-:Y:S02]  /*4020*/  ULEA UR32, UR17, UR14, 0x8 ;  /* 0x0000000e11207291 */ /* 0x000fe4000f8e40ff */
[----:B------:R-:W-:Y:S02]  /*4030*/  USEL UR16, URZ, 0x1, UP1 ;  /* 0x00000001ff107887 */ /* 0x000fe40008800000 */
[----:B------:R-:W-:Y:S02]  /*4040*/  USEL UR21, UR21, URZ, UP1 ;  /* 0x000000ff15157287 */ /* 0x000fe40008800000 */
[----:B------:R-:W-:Y:S02]  /*4050*/  UIADD3 UR36, UPT, UPT, UR30, 0x2, URZ ;  /* 0x000000021e247890 */ /* 0x000fe4000fffe0ff */
[----:B------:R-:W-:Y:S01]  /*4060*/  @UP0 ULEA UR6, UR21, UR8, 0x3 ;  /* 0x0000000815060291 */ /* 0x000fe2000f8e18ff */
[----:B------:R-:W-:Y:S01]  /*4070*/  LOP3.LUT R2, R2, UR16, RZ, 0x3c, !PT ;  /* 0x0000001002027c12 */ /* 0x000fe2000f8e3cff */
[----:B------:R-:W-:Y:S02]  /*4080*/  UIADD3 UR34, UPT, UPT, UR32, 0x2, URZ ;  /* 0x0000000220227890 */ /* 0x000fe4000fffe0ff */
[----:B------:R-:W-:Y:S01]  /*4090*/  UIADD3 UR9, UPT, UPT, UR9, 0x80, URZ ;  /* 0x0000008009097890 */ /* 0x000fe2000fffe0ff */
[----:B-1----:R-:W-:Y:S01]  /*40a0*/  @P0 SHF.L.U32 R0, R2, 0x1f, RZ ;  /* 0x0000001f02000819 */ /* 0x002fe200000006ff */
[----:B------:R-:W-:Y:S01]  /*40b0*/  UMOV UR31, 0x80004020 ;  /* 0x80004020001f7882 */ /* 0x000fe20000000000 */
[----:B------:R-:W-:Y:S01]  /*40c0*/  UMOV UR33, 0x80004020 ;  /* 0x8000402000217882 */ /* 0x000fe20000000000 */
[----:B------:R-:W-:Y:S01]  /*40d0*/  UMOV UR37, 0x80004020 ;  /* 0x8000402000257882 */ /* 0x000fe20000000000 */
[----:B------:R2:W3:Y:S01]  /*40e0*/  @P0 SYNCS.PHASECHK.TRANS64.TRYWAIT P2, [UR6], R0 ;  /* 0x00000000ff0005a7 */ /* 0x0004e20008041106 */
[----:B------:R-:W-:Y:S01]  /*40f0*/  UIADD3 UR20, UPT, UPT, UR20, 0x1, URZ ;  /* 0x0000000114147890 */ /* 0x000fe2000fffe0ff */
[----:B------:R2:W-:Y:S01]  /*4100*/  UTCQMMA.2CTA gdesc[UR32], gdesc[UR30], tmem[UR11], tmem[UR28], idesc[UR29], UP3 ;  /* 0x00ff1c1e200075ea */ /* 0x0005e20009a0030b */
[----:B------:R-:W-:Y:S02]  /*4110*/  UIADD3 UR18, UPT, UPT, UR18, -0x1, URZ ;  /* 0xffffffff12127890 */ /* 0x000fe4000fffe0ff */
[----:B------:R-:W-:Y:S02]  /*4120*/  UISETP.NE.AND UP0, UPT, UR20, UR19, UPT ;  /* 0x000000131400728c */ /* 0x000fe4000bf05270 */
[----:B------:R-:W-:Y:S01]  /*4130*/  UPLOP3.LUT UP3, UPT, UPT, UPT, UPT, 0x80, 0x8 ;  /* 0x000000000008789c */ /* 0x000fe20003f6f070 */
[----:B------:R-:W-:Y:S01]  /*4140*/  UMOV UR35, 0x80004020 ;  /* 0x8000402000237882 */ /* 0x000fe20000000000 */
[----:B------:R-:W-:Y:S01]  /*4150*/  UMOV UR17, UR21 ;  /* 0x0000001500117c82 */ /* 0x000fe20008000000 */
[----:B------:R2:W-:Y:S01]  /*4160*/  UTCQMMA.2CTA gdesc[UR34], gdesc[UR36], tmem[UR11], tmem[UR26], idesc[UR27], UPT ;  /* 0x00ff1a24220075ea */ /* 0x0005e2000ba0030b */
[----:B------:R2:W-:Y:S03]  /*4170*/  UTCBAR.2CTA.MULTICAST [UR9], URZ, UR13 ;  /* 0x000000ff090073e9 */ /* 0x0005e6000820080d */
[----:B------:R-:W-:Y:S05]  /*4180*/  BRA.U UP0, `(.L_x_86) ;  /* 0xfffffffd00787547 */ /* 0x000fea000b83ffff */
.L_x_83:
[----:B------:R-:W-:Y:S01]  /*4190*/  UIADD3 UR10, UPT, UPT, UR10, 0x170, URZ ;  /* 0x000001700a0a7890 */ /* 0x000fe2000fffe0ff */
[----:B------:R-:W-:-:S08]  /*41a0*/  UMOV UR20, UR19 ;  /* 0x0000001300147c82 */ /* 0x000fd00008000000 */
[----:B------:R4:W-:Y:S01]  /*41b0*/  UTCBAR.2CTA.MULTICAST [UR10], URZ, UR12 ;  /* 0x000000ff0a0073e9 */ /* 0x0009e2000820080c */
[----:B------:R-:W-:Y:S02]  /*41c0*/  NOP ;  /* 0x0000000000007918 */ /* 0x000fe40000000000 */
.L_x_81:
[----:B------:R-:W-:Y:S01]  /*41d0*/  UIADD3 UR22, UPT, UPT, UR22, 0x1, URZ ;  /* 0x0000000116167890 */ /* 0x000fe2000fffe0ff */
[----:B------:R-:W-:-:S03]  /*41e0*/  ISETP.NE.AND P0, PT, R8, 0x2, PT ;  /* 0x000000020800780c */ /* 0x000fc60003f05270 */
[----:B------:R-:W-:Y:S01]  /*41f0*/  UISETP.NE.AND UP0, UPT, UR22, 0x4, UPT ;  /* 0x000000041600788c */ /* 0x000fe2000bf05270 */
[----:B-12---:R-:W-:Y:S02]  /*4200*/  SEL R0, RZ, 0x1, P0 ;  /* 0x00000001ff007807 */ /* 0x006fe40000000000 */
[----:B------:R-:W-:Y:S01]  /*4210*/  SEL R8, R8, RZ, P0 ;  /* 0x000000ff08087207 */ /* 0x000fe20000000000 */
[----:B------:R-:W-:Y:S01]  /*4220*/  USEL UR6, URZ, 0x1, UP0 ;  /* 0x00000001ff067887 */ /* 0x000fe20008000000 */
[----:B------:R-:W-:Y:S01]  /*4230*/  LOP3.LUT R3, R3, R0, RZ, 0x3c, !PT ;  /* 0x0000000003037212 */ /* 0x000fe200078e3cff */
[----:B------:R-:W-:-:S04]  /*4240*/  USEL UR22, UR22, URZ, UP0 ;  /* 0x000000ff16167287 */ /* 0x000fc80008000000 */
[----:B------:R-:W-:Y:S01]  /*4250*/  LOP3.LUT R9, R9, UR6, RZ, 0x3c, !PT ;  /* 0x0000000609097c12 */ /* 0x000fe2000f8e3cff */
[----:B------:R-:W-:Y:S07]  /*4260*/  @P1 BRA `(.L_x_87) ;  /* 0xfffffff800b01947 */ /* 0x000fee000383ffff */
[----:B------:R-:W1:Y:S01]  /*4270*/  S2UR UR6, SR_CgaCtaId ;  /* 0x00000000000679c3 */ /* 0x000e620000008800 */
[----:B------:R-:W-:Y:S01]  /*4280*/  ELECT P0, URZ, PT ;  /* 0x0000000000ff782f */ /* 0x000fe20003800000 */
[----:B------:R-:W-:Y:S01]  /*4290*/  HFMA2 R0, -RZ, RZ, 0, 5.9604644775390625e-08 ;  /* 0x00000001ff007431 */ /* 0x000fe200000001ff */
[----:B------:R-:W-:-:S05]  /*42a0*/  UMOV UR7, 0x40 ;  /* 0x0000004000077882 */ /* 0x000fca0000000000 */
[----:B------:R-:W-:Y:S01]  /*42b0*/  UVIRTCOUNT.DEALLOC.SMPOOL 0x80 ;  /* 0x000000800000784c */ /* 0x000fe20000000000 */
[----:B------:R-:W-:Y:S02]  /*42c0*/  UISETP.NE.AND UP0, UPT, UR5, URZ, UPT ;  /* 0x000000ff0500728c */ /* 0x000fe4000bf05270 */
[----:B-1----:R-:W-:-:S09]  /*42d0*/  ULEA UR6, UR6, UR7, 0x18 ;  /* 0x0000000706067291 */ /* 0x002fd2000f8ec0ff */
[----:B------:R1:W-:Y:S01]  /*42e0*/  @P0 STS.U8 [UR6+0x1c], R0 ;  /* 0x00001c00ff000988 */ /* 0x0003e20008000006 */
[----:B------:R-:W-:Y:S05]  /*42f0*/  BRA.U UP0, `(.L_x_88) ;  /* 0x0000000100a07547 */ /* 0x000fea000b800000 */
[----:B------:R-:W-:Y:S01]  /*4300*/  UIADD3 UR5, UPT, UPT, UR8, 0x190, URZ ;  /* 0x0000019008057890 */ /* 0x000fe2000fffe0ff */
[----:B------:R-:W-:-:S03]  /*4310*/  SHF.L.U32 R2, R9, 0x1f, RZ ;  /* 0x0000001f09027819 */ /* 0x000fc600000006ff */
[----:B------:R-:W-:-:S09]  /*4320*/  ULEA UR7, UR22, UR5, 0x3 ;  /* 0x0000000516077291 */ /* 0x000fd2000f8e18ff */
[----:B------:R-:W2:Y:S02]  /*4330*/  SYNCS.PHASECHK.TRANS64.TRYWAIT P0, [UR7], R2 ;  /* 0x00000002ff0075a7 */ /* 0x000ea40008001107 */
[----:B--2---:R-:W-:Y:S05]  /*4340*/  @!P0 BRA `(.L_x_89) ;  /* 0x00000074005c8947 */ /* 0x004fea0003800000 */
.L_x_188:
[----:B------:R-:W-:-:S04]  /*4350*/  UIADD3 UR9, UPT, UPT, UR22, 0x1, URZ ;  /* 0x0000000116097890 */ /* 0x000fc8000fffe0ff */
[----:B------:R-:W-:-:S04]  /*4360*/  UISETP.NE.AND UP1, UPT, UR9, 0x4, UPT ;  /* 0x000000040900788c */ /* 0x000fc8000bf25270 */
[----:B----4-:R-:W-:Y:S02]  /*4370*/  USEL UR10, URZ, 0x1, UP1 ;  /* 0x00000001ff0a7887 */ /* 0x010fe40008800000 */
[----:B------:R-:W-:-:S04]  /*4380*/  USEL UR9, UR9, URZ, UP1 ;  /* 0x000000ff09097287 */ /* 0x000fc80008800000 */
[----:B------:R-:W-:Y:S01]  /*4390*/  ULEA UR7, UR9, UR5, 0x3 ;  /* 0x0000000509077291 */ /* 0x000fe2000f8e18ff */
[----:B-1----:R-:W-:-:S04]  /*43a0*/  LOP3.LUT R2, R9, UR10, RZ, 0x3c, !PT ;  /* 0x0000000a09027c12 */ /* 0x002fc8000f8e3cff */
[----:B------:R-:W-:-:S04]  /*43b0*/  SHF.L.U32 R3, R2, 0x1f, RZ ;  /* 0x0000001f02037819 */ /* 0x000fc800000006ff */
[----:B------:R-:W1:Y:S02]  /*43c0*/  SYNCS.PHASECHK.TRANS64.TRYWAIT P0, [UR7], R3 ;  /* 0x00000003ff0075a7 */ /* 0x000e640008001107 */
[----:B-1----:R-:W-:Y:S05]  /*43d0*/  @!P0 BRA `(.L_x_90) ;  /* 0x0000007400508947 */ /* 0x002fea0003800000 */
.L_x_190:
        /* <DEDUP_REMOVED lines=9> */
.L_x_192:
[----:B------:R-:W-:-:S04]  /*4470*/  UIADD3 UR9, UPT, UPT, UR9, 0x1, URZ ;  /* 0x0000000109097890 */ /* 0x000fc8000fffe0ff */
[----:B------:R-:W-:-:S04]  /*4480*/  UISETP.NE.AND UP1, UPT, UR9, 0x4, UPT ;  /* 0x000000040900788c */ /* 0x000fc8000bf25270 */
[----:B------:R-:W-:Y:S02]  /*4490*/  USEL UR7, URZ, 0x1, UP1 ;  /* 0x00000001ff077887 */ /* 0x000fe40008800000 */
[----:B------:R-:W-:-:S04]  /*44a0*/  USEL UR9, UR9, URZ, UP1 ;  /* 0x000000ff09097287 */ /* 0x000fc80008800000 */
[----:B------:R-:W-:Y:S01]  /*44b0*/  ULEA UR9, UR9, UR5, 0x3 ;  /* 0x0000000509097291 */ /* 0x000fe2000f8e18ff */
[----:B------:R-:W-:-:S04]  /*44c0*/  LOP3.LUT R2, R2, UR7, RZ, 0x3c, !PT ;  /* 0x0000000702027c12 */ /* 0x000fc8000f8e3cff */
[----:B------:R-:W-:Y:S01]  /*44d0*/  SHF.L.U32 R2, R2, 0x1f, RZ ;  /* 0x0000001f02027819 */ /* 0x000fe200000006ff */
[----:B-1----:R-:W-:-:S04]  /*44e0*/  IMAD.U32 R0, RZ, RZ, UR9 ;  /* 0x00000009ff007e24 */ /* 0x002fc8000f8e00ff */
[----:B------:R1:W2:Y:S03]  /*44f0*/  SYNCS.PHASECHK.TRANS64.TRYWAIT P0, [R0+URZ], R2 ;  /* 0x00000002000075a7 */ /* 0x0002a600080011ff */
[----:B--2---:R-:W-:Y:S05]  /*4500*/  @!P0 NANOSLEEP.SYNCS 0x989680 ;  /* 0x009896800000895d */ /* 0x004fea0003900000 */
[----:B------:R-:W2:Y:S02]  /*4510*/  @!P0 SYNCS.PHASECHK.TRANS64 P0, [R0+URZ], R2 ;  /* 0x00000002000085a7 */ /* 0x000ea400080010ff */
[----:B--2---:R-:W-:Y:S05]  /*4520*/  @P0 BRA `(.L_x_92) ;  /* 0x0000000000200947 */ /* 0x004fea0003800000 */
.L_x_93:
[----:B--2---:R2:W4:Y:S02]  /*4530*/  SYNCS.PHASECHK.TRANS64.TRYWAIT P0, [R0+URZ], R2 ;  /* 0x00000002000075a7 */ /* 0x00452400080011ff */
[----:B----4-:R-:W-:Y:S05]  /*4540*/  @!P0 NANOSLEEP.SYNCS 0x989680 ;  /* 0x009896800000895d */ /* 0x010fea0003900000 */
[----:B------:R-:W4:Y:S02]  /*4550*/  @!P0 SYNCS.PHASECHK.TRANS64 P0, [R0+URZ], R2 ;  /* 0x00000002000085a7 */ /* 0x000f2400080010ff */
[----:B----4-:R-:W-:Y:S05]  /*4560*/  @!P0 BRA `(.L_x_93) ;  /* 0xfffffffc00f08947 */ /* 0x010fea000383ffff */
[----:B------:R-:W-:Y:S05]  /*4570*/  BRA `(.L_x_92) ;  /* 0x00000000000c7947 */ /* 0x000fea0003800000 */
.L_x_88:
[----:B------:R-:W-:-:S04]  /*4580*/  UIADD3 UR5, UPT, UPT, UR8, 0x1d0, URZ ;  /* 0x000001d008057890 */ /* 0x000fc8000fffe0ff */
[----:B------:R-:W-:-:S09]  /*4590*/  UPRMT UR5, UR4, 0x654, UR5 ;  /* 0x0000065404057896 */ /* 0x000fd20008000005 */
[----:B------:R-:W-:Y:S03]  /*45a0*/  SYNCS.ARRIVE.TRANS64.RED.A1T0 RZ, [UR5], RZ ;  /* 0x000000ffffff79a7 */ /* 0x000fe60008100405 */
.L_x_92:
[----:B-12---:R-:W-:Y:S01]  /*45b0*/  SHF.L.U32 R2, RZ, 0x1f, RZ ;  /* 0x0000001fff027819 */ /* 0x006fe200000006ff */
[----:B------:R-:W-:Y:S01]  /*45c0*/  UIADD3 UR5, UPT, UPT, UR8, 0x1d0, URZ ;  /* 0x000001d008057890 */ /* 0x000fe2000fffe0ff */
[----:B------:R-:W-:Y:S02]  /*45d0*/  PLOP3.LUT P0, PT, PT, PT, UP0, 0x80, 0x8 ;  /* 0x000000000008781c */ /* 0x000fe40003f0f008 */
[----:B------:R-:W1:Y:S02]  /*45e0*/  SYNCS.PHASECHK.TRANS64.TRYWAIT P1, [UR8+0x1d0], R2 ;  /* 0x0001d002ff0075a7 */ /* 0x000e640008021108 */
[----:B-1----:R-:W-:Y:S09]  /*45f0*/  @!P1 BRA `(.L_x_94) ;  /* 0x0000007000f89947 */ /* 0x002ff20003800000 */
.L_x_194:
[----:B------:R-:W-:Y:S01]  /*4600*/  @!UP0 UPRMT UR5, UR4, 0x654, UR5 ;  /* 0x0000065404058896 */ /* 0x000fe20008000005 */
[----:B------:R-:W-:Y:S02]  /*4610*/  UMOV UR8, 0xffff ;  /* 0x0000ffff00087882 */ /* 0x000fe40000000000 */
[----:B------:R-:W-:-:S06]  /*4620*/  UMOV UR4, 0x1 ;  /* 0x0000000100047882 */ /* 0x000fcc0000000000 */
[----:B------:R-:W-:Y:S01]  /*4630*/  @!P0 SYNCS.ARRIVE.TRANS64.RED.A1T0 RZ, [UR5], RZ ;  /* 0x000000ffffff89a7 */ /* 0x000fe20008100405 */
[----:B------:R-:W-:Y:S01]  /*4640*/  NOP ;  /* 0x0000000000007918 */ /* 0x000fe20000000000 */
[----:B-1----:R-:W1:Y:S01]  /*4650*/  LDS R0, [UR6+0x14] ;  /* 0x00001406ff007984 */ /* 0x002e620008000800 */
[----:B------:R-:W-:-:S04]  /*4660*/  ULOP3.LUT UR5, UR24, 0xffff, URZ, 0xc0, !UPT ;  /* 0x0000ffff18057892 */ /* 0x000fc8000f8ec0ff */
[----:B------:R-:W-:-:S04]  /*4670*/  USHF.R.U32.HI UR5, URZ, 0x5, UR5 ;  /* 0x00000005ff057899 */ /* 0x000fc80008011605 */
[----:B------:R-:W-:Y:S02]  /*4680*/  USHF.L.U32 UR8, UR8, UR5, URZ ;  /* 0x0000000508087299 */ /* 0x000fe400080006ff */
[----:B------:R-:W-:-:S04]  /*4690*/  USHF.L.U32 UR4, UR4, UR5, URZ ;  /* 0x0000000504047299 */ /* 0x000fc800080006ff */
[----:B-1----:R-:W-:-:S04]  /*46a0*/  LOP3.LUT R0, R0, UR8, RZ, 0xc0, !PT ;  /* 0x0000000800007c12 */ /* 0x002fc8000f8ec0ff */
[----:B------:R-:W-:-:S13]  /*46b0*/  ISETP.NE.AND P0, PT, R0, UR8, PT ;  /* 0x0000000800007c0c */ /* 0x000fda000bf05270 */
[----:B------:R-:W-:Y:S05]  /*46c0*/  @P0 BRA `(.L_x_95) ;  /* 0x0000000000580947 */ /* 0x000fea0003800000 */
[----:B------:R-:W1:Y:S02]  /*46d0*/  LDS R0, [UR6+0x18] ;  /* 0x00001806ff007984 */ /* 0x000e640008000800 */
[----:B-1----:R-:W-:-:S04]  /*46e0*/  LOP3.LUT R0, R0, UR4, RZ, 0xc0, !PT ;  /* 0x0000000400007c12 */ /* 0x002fc8000f8ec0ff */
[----:B------:R-:W-:-:S13]  /*46f0*/  ISETP.NE.AND P0, PT, R0, UR4, PT ;  /* 0x0000000400007c0c */ /* 0x000fda000bf05270 */
[----:B------:R-:W-:Y:S05]  /*4700*/  @P0 BRA `(.L_x_96) ;  /* 0x00000000003c0947 */ /* 0x000fea0003800000 */
[----:B------:R-:W1:Y:S01]  /*4710*/  S2R R2, SR_LANEID ;  /* 0x0000000000027919 */ /* 0x000e620000000000 */
[----:B------:R-:W-:Y:S01]  /*4720*/  ULOP3.LUT UR8, URZ, UR8, URZ, 0x33, !UPT ;  /* 0x00000008ff087292 */ /* 0x000fe2000f8e33ff */
[----:B------:R-:W-:Y:S02]  /*4730*/  VOTEU.ANY UR7, UPT, PT ;  /* 0x0000000000077886 */ /* 0x000fe400038e0100 */
[----:B------:R-:W-:-:S03]  /*4740*/  UFLO.U32 UR7, UR7 ;  /* 0x00000007000772bd */ /* 0x000fc600080e0000 */
[----:B------:R-:W-:-:S04]  /*4750*/  IMAD.U32 R0, RZ, RZ, UR8 ;  /* 0x00000008ff007e24 */ /* 0x000fc8000f8e00ff */
[----:B------:R2:W3:Y:S02]  /*4760*/  REDUX UR5, R0 ;  /* 0x00000000000573c4 */ /* 0x0004e40000000000 */
[----:B------:R1:W-:Y:S02]  /*4770*/  UTCATOMSWS.AND URZ, UR8 ;  /* 0x0000000800ff79e3 */ /* 0x0003e40008000000 */
[----:B-1----:R-:W-:Y:S02]  /*4780*/  ISETP.EQ.U32.AND P0, PT, R2, UR7, PT ;  /* 0x0000000702007c0c */ /* 0x002fe4000bf02070 */
[----:B--2---:R-:W-:Y:S02]  /*4790*/  LOP3.LUT R0, RZ, UR4, RZ, 0x33, !PT ;  /* 0x00000004ff007c12 */ /* 0x004fe4000f8e33ff */
[----:B---3--:R-:W-:Y:S02]  /*47a0*/  MOV R2, UR5 ;  /* 0x0000000500027c02 */ /* 0x008fe40008000f00 */
[----:B------:R-:W1:Y:S07]  /*47b0*/  REDUX UR4, R0 ;  /* 0x00000000000473c4 */ /* 0x000e6e0000000000 */
[----:B------:R2:W-:Y:S01]  /*47c0*/  @P0 ATOMS.AND RZ, [UR6+0x14], R2 ;  /* 0x00001402ffff098c */ /* 0x0005e2000a800006 */
[----:B-1----:R-:W-:-:S05]  /*47d0*/  IMAD.U32 R0, RZ, RZ, UR4 ;  /* 0x00000004ff007e24 */ /* 0x002fca000f8e00ff */
[----:B------:R2:W-:Y:S01]  /*47e0*/  @P0 ATOMS.AND RZ, [UR6+0x18], R0 ;  /* 0x00001800ffff098c */ /* 0x0005e2000a800006 */
[----:B------:R-:W-:Y:S05]  /*47f0*/  BRA `(.L_x_97) ;  /* 0x0000000000147947 */ /* 0x000fea0003800000 */
.L_x_96:
[----:B------:R-:W-:Y:S02]  /*4800*/  MOV R2, 0x4820 ;  /* 0x0000482000027802 */ /* 0x000fe40000000f00 */
[----:B---345:R-:W-:Y:S05]  /*4810*/  CALL.REL.NOINC `($__internal_0_$__cuda_sm10x_tcgen05_guardrail_trap_col_being_dealloced_not_returned_by_alloc) ;  /* 0x0000007400987944 */ /* 0x038fea0003c00000 */
[----:B------:R-:W-:Y:S05]  /*4820*/  BRA `(.L_x_97) ;  /* 0x0000000000087947 */ /* 0x000fea0003800000 */
.L_x_95:
[----:B------:R-:W-:Y:S02]  /*4830*/  MOV R2, 0x4850 ;  /* 0x0000485000027802 */ /* 0x000fe40000000f00 */
[----:B---345:R-:W-:Y:S05]  /*4840*/  CALL.REL.NOINC `($__internal_2_$__cuda_sm10x_tcgen05_guardrail_trap_unallocated_columns_being_dealloced) ;  /* 0x0000007400a47944 */ /* 0x038fea0003c00000 */
.L_x_97:
[----:B------:R-:W-:Y:S01]  /*4850*/  NOP ;  /* 0x0000000000007918 */ /* 0x000fe20000000000 */
[----:B----4-:R-:W-:Y:S05]  /*4860*/  EXIT ;  /* 0x000000000000794d */ /* 0x010fea0003800000 */
.L_x_68:
[----:B------:R-:W-:-:S09]  /*4870*/  UISETP.NE.OR UP5, UPT, UR10, 0x3, UP5 ;  /* 0x000000030a00788c */ /* 0x000fd2000afa5670 */
[----:B------:R-:W-:Y:S05]  /*4880*/  BRA.U UP5, `(.L_x_98) ;  /* 0x0000001105747547 */ /* 0x000fea000b800000 */
[----:B------:R-:W1:Y:S01]  /*4890*/  LDC R0, c[0x0][0xb30] ;  /* 0x0002cc00ff007b82 */ /* 0x000e620000000800 */
[----:B------:R-:W2:Y:S01]  /*48a0*/  LDCU.64 UR8, c[0x0][0x888] ;  /* 0x00011100ff0877ac */ /* 0x000ea20008000a00 */
[----:B------:R-:W-:Y:S02]  /*48b0*/  HFMA2 R27, -RZ, RZ, 0, 0 ;  /* 0x00000000ff1b7431 */ /* 0x000fe400000001ff */
[----:B------:R-:W-:Y:S01]  /*48c0*/  IMAD.MOV.U32 R29, RZ, RZ, 0x1 ;  /* 0x00000001ff1d7424 */ /* 0x000fe200078e00ff */
[----:B------:R-:W-:Y:S01]  /*48d0*/  MOV R25, 0x1000 ;  /* 0x0000100000197802 */ /* 0x000fe20000000f00 */
[----:B------:R-:W3:Y:S01]  /*48e0*/  LDCU.64 UR4, c[0x0][0x890] ;  /* 0x00011200ff0477ac */ /* 0x000ee20008000a00 */
[----:B------:R-:W-:Y:S01]  /*48f0*/  IMAD.MOV.U32 R28, RZ, RZ, RZ ;  /* 0x000000ffff1c7224 */ /* 0x000fe200078e00ff */
[----:B------:R-:W4:Y:S01]  /*4900*/  LDC R24, c[0x0][0x370] ;  /* 0x0000dc00ff187b82 */ /* 0x000f220000000800 */
[----:B------:R-:W-:Y:S01]  /*4910*/  UMOV UR7, 0x400 ;  /* 0x0000040000077882 */ /* 0x000fe20000000000 */
[----:B------:R-:W-:-:S02]  /*4920*/  UPLOP3.LUT UP1, UPT, UPT, UPT, UPT, 0x40, 0x4 ;  /* 0x000000000004789c */ /* 0x000fc40003f2e870 */
[----:B------:R-:W-:-:S04]  /*4930*/  ULEA UR7, UR37, UR7, 0x18 ;  /* 0x0000000725077291 */ /* 0x000fc8000f8ec0ff */
[----:B------:R-:W4:Y:S01]  /*4940*/  LDC R3, c[0x0][0xb0c] ;  /* 0x0002c300ff037b82 */ /* 0x000f220000000800 */
[----:B------:R-:W-:Y:S02]  /*4950*/  UIADD3 UR13, UPT, UPT, UR7, 0x118, URZ ;  /* 0x00000118070d7890 */ /* 0x000fe4000fffe0ff */
[----:B--2---:R-:W-:Y:S02]  /*4960*/  UISETP.NE.U32.AND UP3, UPT, UR8, URZ, UPT ;  /* 0x000000ff0800728c */ /* 0x004fe4000bf65070 */
[----:B------:R-:W-:Y:S02]  /*4970*/  UIADD3 UR41, UPT, UPT, UR7, 0x100, URZ ;  /* 0x0000010007297890 */ /* 0x000fe4000fffe0ff */
[----:B---3--:R-:W-:Y:S01]  /*4980*/  UISETP.NE.U32.AND UP4, UPT, UR4, URZ, UPT ;  /* 0x000000ff0400728c */ /* 0x008fe2000bf85070 */
[----:B------:R-:W2:Y:S01]  /*4990*/  LDC R20, c[0x0][0xb20] ;  /* 0x0002c800ff147b82 */ /* 0x000ea20000000800 */
[----:B-1----:R-:W-:Y:S01]  /*49a0*/  ISETP.NE.AND P1, PT, R0, 0x1, PT ;  /* 0x000000010000780c */ /* 0x002fe20003f25270 */
[----:B------:R-:W-:-:S02]  /*49b0*/  UISETP.NE.AND.EX UP3, UPT, UR9, URZ, UPT, UP3 ;  /* 0x000000ff0900728c */ /* 0x000fc4000bf65330 */
[----:B------:R-:W-:Y:S02]  /*49c0*/  UIADD3 UR33, UPT, UPT, UR7, 0x108, URZ ;  /* 0x0000010807217890 */ /* 0x000fe4000fffe0ff */
[----:B------:R-:W-:Y:S02]  /*49d0*/  UIADD3 UR25, UPT, UPT, UR7, 0x110, URZ ;  /* 0x0000011007197890 */ /* 0x000fe4000fffe0ff */
[----:B------:R-:W1:Y:S01]  /*49e0*/  LDC.64 R30, c[0x0][0x348] ;  /* 0x0000d200ff1e7b82 */ /* 0x000e620000000a00 */
[----:B------:R-:W-:Y:S02]  /*49f0*/  UPRMT UR13, UR37, 0x654, UR13 ;  /* 0x00000654250d7896 */ /* 0x000fe4000800000d */
[----:B------:R-:W-:-:S05]  /*4a00*/  UISETP.NE.AND.EX UP4, UPT, UR5, URZ, UPT, UP4 ;  /* 0x000000ff0500728c */ /* 0x000fca000bf85340 */
[----:B------:R-:W3:Y:S08]  /*4a10*/  LDC.64 R14, c[0x0][0xb10] ;  /* 0x0002c400ff0e7b82 */ /* 0x000ef00000000a00 */
[----:B------:R-:W1:Y:S08]  /*4a20*/  LDC.64 R6, c[0x0][0xb18] ;  /* 0x0002c600ff067b82 */ /* 0x000e700000000a00 */
[----:B------:R-:W1:Y:S08]  /*4a30*/  LDC.64 R4, c[0x0][0xb28] ;  /* 0x0002ca00ff047b82 */ /* 0x000e700000000a00 */
[----:B--2-4-:R-:W1:Y:S02]  /*4a40*/  LDC R21, c[0x0][0x374] ;  /* 0x0000dd00ff157b82 */ /* 0x014e640000000800 */
.L_x_109:
[C---:B------:R-:W-:Y:S02]  /*4a50*/  LEA R0, R28.reuse, UR7, 0x3 ;  /* 0x000000071c007c11 */ /* 0x040fe4000f8e18ff */
[----:B------:R-:W-:Y:S02]  /*4a60*/  SHF.L.U32 R2, R27, 0x1f, RZ ;  /* 0x0000001f1b027819 */ /* 0x000fe400000006ff */
[----:B------:R-:W-:Y:S02]  /*4a70*/  LEA R16, R28, UR7, 0x4 ;  /* 0x000000071c107c11 */ /* 0x000fe4000f8e20ff */
[----:B--2---:R-:W2:Y:S02]  /*4a80*/  SYNCS.PHASECHK.TRANS64.TRYWAIT P0, [R0+URZ+0x150], R2 ;  /* 0x00015002000075a7 */ /* 0x004ea400080011ff */
[----:B--2---:R-:W-:Y:S05]  /*4a90*/  @!P0 BRA `(.L_x_99) ;  /* 0x0000006c00e88947 */ /* 0x004fea0003800000 */
.L_x_195:
[----:B------:R-:W-:Y:S01]  /*4aa0*/  ISETP.GE.AND P0, PT, R65, 0x1, PT ;  /* 0x000000014100780c */ /* 0x000fe20003f06270 */
[----:B------:R-:W4:Y:S01]  /*4ab0*/  LDS.128 R16, [R16+0x1e0] ;  /* 0x0001e00010107984 */ /* 0x000f220000000c00 */
[----:B--2---:R-:W-:Y:S01]  /*4ac0*/  VIADD R0, R0, 0x160 ;  /* 0x0000016000007836 */ /* 0x004fe20000000000 */
[----:B------:R-:W-:Y:S01]  /*4ad0*/  @!PT LDS RZ, [RZ] ;  /* 0x00000000fffff984 */ /* 0x000fe20000000800 */
[----:B------:R-:W-:Y:S01]  /*4ae0*/  @!PT LDS RZ, [RZ] ;  /* 0x00000000fffff984 */ /* 0x000fe20000000800 */
[----:B------:R-:W-:Y:S01]  /*4af0*/  @!PT LDS RZ, [RZ] ;  /* 0x00000000fffff984 */ /* 0x000fe20000000800 */
[----:B------:R-:W-:Y:S01]  /*4b00*/  @!PT LDS RZ, [RZ] ;  /* 0x00000000fffff984 */ /* 0x000fe20000000800 */
[----:B------:R2:W-:Y:S06]  /*4b10*/  MEMBAR.ALL.CTA ;  /* 0x0000000000007992 */ /* 0x0005ec0000008000 */
[----:B--2---:R-:W2:Y:S01]  /*4b20*/  FENCE.VIEW.ASYNC.S ;  /* 0x00000000000073c6 */ /* 0x004ea20000000000 */
[----:B------:R-:W-:Y:S04]  /*4b30*/  PRMT R0, RZ, 0x654, R0 ;  /* 0x00000654ff007816 */ /* 0x000fe80000000000 */
[----:B--2---:R2:W-:Y:S01]  /*4b40*/  SYNCS.ARRIVE.TRANS64.RED.A1T0 RZ, [R0+URZ], RZ ;  /* 0x000000ff00ff79a7 */ /* 0x0045e200081004ff */
[----:B----4-:R-:W-:Y:S11]  /*4b50*/  LOP3.LUT P3, RZ, R18, 0x1, RZ, 0xc0, !PT ;  /* 0x0000000112ff7812 */ /* 0x010ff6000786c0ff */
[----:B------:R-:W-:Y:S02]  /*4b60*/  @!UPT UIADD3 URZ, UPT, UPT, URZ, URZ, URZ ;  /* 0x000000fffffff290 */ /* 0x000fe4000fffe0ff */
[----:B------:R-:W-:Y:S02]  /*4b70*/  @P3 MOV R11, R16 ;  /* 0x00000010000b3202 */ /* 0x000fe40000000f00 */
[----:B------:R-:W-:Y:S01]  /*4b80*/  @P3 LOP3.LUT R10, R17, 0xffff, RZ, 0xc0, !PT ;  /* 0x0000ffff110a3812 */ /* 0x000fe200078ec0ff */
[----:B--2---:R-:W-:Y:S06]  /*4b90*/  @!P0 BRA `(.L_x_100) ;  /* 0x0000000000a48947 */ /* 0x004fec0003800000 */
[-C--:B-1----:R-:W-:Y:S01]  /*4ba0*/  IMAD.HI.U32 R0, R21, R7.reuse, RZ ;  /* 0x0000000715007227 */ /* 0x082fe200078e00ff */
[----:B------:R-:W-:Y:S02]  /*4bb0*/  ISETP.NE.AND P0, PT, R6, 0x1, PT ;  /* 0x000000010600780c */ /* 0x000fe40003f05270 */
[----:B------:R-:W-:Y:S01]  /*4bc0*/  ISETP.NE.AND P2, PT, R65, 0x1, PT ;  /* 0x000000014100780c */ /* 0x000fe20003f45270 */
[----:B---3--:R-:W-:Y:S01]  /*4bd0*/  IMAD.HI.U32 R9, R24, R14, RZ ;  /* 0x0000000e18097227 */ /* 0x008fe200078e00ff */
[----:B------:R-:W-:Y:S02]  /*4be0*/  SHF.R.U32.HI R0, RZ, R20, R0 ;  /* 0x00000014ff007219 */ /* 0x000fe40000011600 */
[----:B------:R-:W-:Y:S01]  /*4bf0*/  ISETP.NE.AND P4, PT, R3, 0x1, PT ;  /* 0x000000010300780c */ /* 0x000fe20003f85270 */
[----:B------:R-:W-:Y:S01]  /*4c00*/  IMAD.HI.U32 R13, R10, R7, RZ ;  /* 0x000000070a0d7227 */ /* 0x000fe200078e00ff */
[----:B------:R-:W-:Y:S02]  /*4c10*/  SHF.R.U32.HI R9, RZ, R15, R9 ;  /* 0x0000000fff097219 */ /* 0x000fe40000011609 */
[----:B------:R-:W-:Y:S01]  /*4c20*/  SEL R0, R21, R0, !P0 ;  /* 0x0000000015007207 */ /* 0x000fe20004000000 */
[----:B------:R-:W-:Y:S01]  /*4c30*/  IMAD.HI.U32 R12, R11, R14, RZ ;  /* 0x0000000e0b0c7227 */ /* 0x000fe200078e00ff */
[----:B------:R-:W-:Y:S03]  /*4c40*/  SEL R9, R24, R9, !P4 ;  /* 0x0000000918097207 */ /* 0x000fe60006000000 */
[-C--:B------:R-:W-:Y:S01]  /*4c50*/  IMAD.HI.U32 R8, R0, R4.reuse, RZ ;  /* 0x0000000400087227 */ /* 0x080fe200078e00ff */
[----:B------:R-:W-:Y:S03]  /*4c60*/  SHF.R.U32.HI R12, RZ, R15, R12 ;  /* 0x0000000fff0c7219 */ /* 0x000fe6000001160c */
[----:B------:R-:W-:Y:S01]  /*4c70*/  IMAD.HI.U32 R2, R9, R4, RZ ;  /* 0x0000000409027227 */ /* 0x000fe200078e00ff */
[-C--:B------:R-:W-:Y:S02]  /*4c80*/  @P2 SHF.R.U32.HI R0, RZ, R5.reuse, R8 ;  /* 0x00000005ff002219 */ /* 0x080fe40000011608 */
[----:B------:R-:W-:Y:S02]  /*4c90*/  SHF.R.U32.HI R8, RZ, R20, R13 ;  /* 0x00000014ff087219 */ /* 0x000fe4000001160d */
[----:B------:R-:W-:Y:S01]  /*4ca0*/  @P2 SHF.R.U32.HI R9, RZ, R5, R2 ;  /* 0x00000005ff092219 */ /* 0x000fe20000011602 */
[----:B------:R-:W-:Y:S01]  /*4cb0*/  IMAD R0, R65, R0, RZ ;  /* 0x0000000041007224 */ /* 0x000fe200078e02ff */
[----:B------:R-:W-:Y:S02]  /*4cc0*/  SEL R8, R10, R8, !P0 ;  /* 0x000000080a087207 */ /* 0x000fe40004000000 */
[----:B------:R-:W-:Y:S01]  /*4cd0*/  SEL R2, R11, R12, !P4 ;  /* 0x0000000c0b027207 */ /* 0x000fe20006000000 */
[C---:B------:R-:W-:Y:S01]  /*4ce0*/  IMAD R12, R65.reuse, R9, RZ ;  /* 0x00000009410c7224 */ /* 0x040fe200078e02ff */
[C---:B------:R-:W-:Y:S01]  /*4cf0*/  ISETP.GE.AND P0, PT, R8.reuse, R0, PT ;  /* 0x000000000800720c */ /* 0x040fe20003f06270 */
[----:B------:R-:W-:Y:S03]  /*4d00*/  IMAD.HI.U32 R0, R8, R4, RZ ;  /* 0x0000000408007227 */ /* 0x000fe600078e00ff */
[----:B------:R-:W-:Y:S02]  /*4d10*/  ISETP.GE.OR P0, PT, R2, R12, P0 ;  /* 0x0000000c0200720c */ /* 0x000fe40000706670 */
[-C--:B------:R-:W-:Y:S04]  /*4d20*/  SHF.R.U32.HI R0, RZ, R5.reuse, R0 ;  /* 0x00000005ff007219 */ /* 0x080fe80000011600 */
[----:B------:R-:W-:Y:S05]  /*4d30*/  SEL R13, R8, R0, !P2 ;  /* 0x00000000080d7207 */ /* 0x000fea0005000000 */
[----:B------:R-:W-:Y:S02]  /*4d40*/  IMAD.MOV R12, RZ, RZ, -R13 ;  /* 0x000000ffff0c7224 */ /* 0x000fe400078e0a0d */
[C---:B------:R-:W-:Y:S04]  /*4d50*/  @!P0 IMAD.HI.U32 R0, R2.reuse, R4, RZ ;  /* 0x0000000402008227 */ /* 0x040fe800078e00ff */
[----:B------:R-:W-:Y:S01]  /*4d60*/  IMAD R12, R65, R12, R8 ;  /* 0x0000000c410c7224 */ /* 0x000fe200078e0208 */
[----:B------:R-:W-:Y:S04]  /*4d70*/  @!P0 SHF.R.U32.HI R0, RZ, R5, R0 ;  /* 0x00000005ff008219 */ /* 0x000fe80000011600 */
[----:B------:R-:W-:Y:S04]  /*4d80*/  @!P0 SEL R0, R2, R0, !P2 ;  /* 0x0000000002008207 */ /* 0x000fe80005000000 */
[----:B------:R-:W-:Y:S01]  /*4d90*/  @!P0 IADD3 R13, PT, PT, R13, -R0, RZ ;  /* 0x800000000d0d8210 */ /* 0x000fe20007ffe0ff */
[----:B------:R-:W-:Y:S01]  /*4da0*/  @!P0 IMAD R0, R9, R12, R0 ;  /* 0x0000000c09008224 */ /* 0x000fe200078e0200 */
[----:B------:R-:W-:Y:S01]  /*4db0*/  IADD3 R9, PT, PT, -R8, RZ, RZ ;  /* 0x000000ff08097210 */ /* 0x000fe20007ffe1ff */
[--C-:B------:R-:W-:Y:S02]  /*4dc0*/  IMAD.MOV R12, RZ, RZ, -R2.reuse ;  /* 0x000000ffff0c7224 */ /* 0x100fe400078e0a02 */
[----:B------:R-:W-:Y:S02]  /*4dd0*/  @!P0 IMAD R8, R13, R65, R2 ;  /* 0x000000410d088224 */ /* 0x000fe400078e0202 */
[----:B------:R-:W-:Y:S02]  /*4de0*/  @!P0 IMAD.MOV.U32 R2, RZ, RZ, R0 ;  /* 0x000000ffff028224 */ /* 0x000fe400078e0000 */
[----:B------:R-:W-:Y:S02]  /*4df0*/  IMAD R11, R3, R12, R11 ;  /* 0x0000000c030b7224 */ /* 0x000fe400078e020b */
[----:B------:R-:W-:Y:S02]  /*4e00*/  IMAD R10, R6, R9, R10 ;  /* 0x00000009060a7224 */ /* 0x000fe400078e020a */
[----:B------:R-:W-:Y:S02]  /*4e10*/  IMAD R11, R2, R3, R11 ;  /* 0x00000003020b7224 */ /* 0x000fe400078e020b */
[----:B------:R-:W-:Y:S02]  /*4e20*/  IMAD R10, R8, R6, R10 ;  /* 0x00000006080a7224 */ /* 0x000fe400078e020a */
.L_x_100:
[----:B------:R-:W-:Y:S05]  /*4e30*/  BRA.U UP1, `(.L_x_101) ;  /* 0x0000000101107547 */ /* 0x000fea000b800000 */
[----:B------:R-:W-:Y:S04]  /*4e40*/  MOV R2, UR6 ;  /* 0x0000000600027c02 */ /* 0x000fe80008000f00 */
[----:B------:R-:W-:Y:S04]  /*4e50*/  SHF.L.U32 R2, R2, 0x1f, RZ ;  /* 0x0000001f02027819 */ /* 0x000fe800000006ff */
[----:B------:R-:W2:Y:S02]  /*4e60*/  SYNCS.PHASECHK.TRANS64.TRYWAIT P0, [UR7+0x148], R2 ;  /* 0x00014802ff0075a7 */ /* 0x000ea40008001107 */
[----:B--2---:R-:W-:Y:S05]  /*4e70*/  @!P0 BRA `(.L_x_102) ;  /* 0x0000006c00048947 */ /* 0x004fea0003800000 */
.L_x_101:
[----:B------:R-:W-:Y:S02]  /*4e80*/  R2UR UR42, R22 ;  /* 0x00000000162a72ca */ /* 0x000fe400000e0000 */
[----:B------:R-:W-:Y:S02]  /*4e90*/  R2UR UR43, R23 ;  /* 0x00000000172b72ca */ /* 0x000fe400000e0000 */
[----:B------:R-:W-:Y:S02]  /*4ea0*/  ISETP.NE.U32.AND P2, PT, RZ, UR4, PT ;  /* 0x00000004ff007c0c */ /* 0x000fe4000bf45070 */
[----:B------:R-:W-:Y:S02]  /*4eb0*/  SHF.L.U32 R22, R29, 0x1f, RZ ;  /* 0x0000001f1d167819 */ /* 0x000fe400000006ff */
[----:B------:R-:W-:Y:S05]  /*4ec0*/  ISETP.NE.AND.EX P2, PT, RZ, UR5, PT, P2 ;  /* 0x00000005ff007c0c */ /* 0x000fea000bf45320 */
[----:B------:R-:W-:Y:S02]  /*4ed0*/  USHF.L.U32 UR42, UR42, 0x8, URZ ;  /* 0x000000082a2a7899 */ /* 0x000fe400080006ff */
[----:B------:R-:W-:Y:S01]  /*4ee0*/  USHF.L.U32 UR43, UR43, 0x6, URZ ;  /* 0x000000062b2b7899 */ /* 0x000fe200080006ff */
[----:B------:R-:W-:Y:S11]  /*4ef0*/  BRA.U !UP4, `(.L_x_103) ;  /* 0x000000010c347547 */ /* 0x000ff6000b800000 */
[----:B------:R-:W-:Y:S01]  /*4f00*/  UPLOP3.LUT UP0, UPT, UPT, UPT, UP3, 0x80, 0x8 ;  /* 0x000000000008789c */ /* 0x000fe20003f0f030 */
[----:B--2---:R-:W-:Y:S02]  /*4f10*/  HFMA2 R0, -RZ, RZ, 0, 5.9604644775390625e-08 ;  /* 0x00000001ff007431 */ /* 0x004fe400000001ff */
[----:B------:R-:W-:Y:S03]  /*4f20*/  IMAD.MOV.U32 R94, RZ, RZ, 0x1 ;  /* 0x00000001ff5e7424 */ /* 0x000fe600078e00ff */
[----:B------:R-:W-:Y:S05]  /*4f30*/  PLOP3.LUT P0, PT, PT, PT, UP0, 0x80, 0x8 ;  /* 0x000000000008781c */ /* 0x000fea0003f0f008 */
[----:B------:R-:W2:Y:S01]  /*4f40*/  @UP0 LDCU.64 UR10, c[0x0][0x888] ;  /* 0x00011100ff0a07ac */ /* 0x000ea20008000a00 */
[----:B------:R-:W-:Y:S07]  /*4f50*/  @UP0 UIMAD UR8, UR36, UR4, URZ ;  /* 0x00000004240802a4 */ /* 0x000fee000f8e02ff */
[----:B------:R-:W-:Y:S01]  /*4f60*/  @!P0 PRMT R94, R0, 0x7610, R94 ;  /* 0x00007610005e8816 */ /* 0x000fe2000000005e */
[----:B--2---:R-:W-:Y:S03]  /*4f70*/  @UP0 UIMAD.WIDE UR10, UR8, 0x4, UR10 ;  /* 0x00000004080a08a5 */ /* 0x004fe6000f8e020a */
[----:B------:R-:W2:Y:S03]  /*4f80*/  @!UP0 LDCU UR8, c[0x0][0x880] ;  /* 0x00011000ff0887ac */ /* 0x000ea60008000800 */
[----:B-----5:R-:W-:Y:S01]  /*4f90*/  IMAD.U32 R82, RZ, RZ, UR10 ;  /* 0x0000000aff527e24 */ /* 0x020fe2000f8e00ff */
[----:B------:R-:W-:Y:S05]  /*4fa0*/  MOV R83, UR11 ;  /* 0x0000000b00537c02 */ /* 0x000fea0008000f00 */
[----:B------:R4:W5:Y:S02]  /*4fb0*/  @P0 LDG.E R82, desc[UR38][R82.64] ;  /* 0x0000002652520981 */ /* 0x000964000c1e1900 */
[----:B--2-4-:R-:W-:Y:S07]  /*4fc0*/  @!P0 IMAD.U32 R82, RZ, RZ, UR8 ;  /* 0x00000008ff528e24 */ /* 0x014fee000f8e00ff */
.L_x_103:
[----:B-----5:R-:W-:Y:S01]  /*4fd0*/  @!P2 FSETP.EQ.AND P0, PT, R82, RZ, PT ;  /* 0x000000ff5200a20b */ /* 0x020fe20003f02000 */
[----:B------:R-:W-:Y:S01]  /*4fe0*/  @!UPT UIADD3 URZ, UPT, UPT, URZ, URZ, URZ ;  /* 0x000000fffffff290 */ /* 0x000fe2000fffe0ff */
[----:B------:R-:W-:Y:S11]  /*4ff0*/  @!P2 BRA `(.L_x_104) ;  /* 0x000000000014a947 */ /* 0x000ff60003800000 */
[----:B------:R-:W-:Y:S02]  /*5000*/  LOP3.LUT P2, RZ, R94, 0xff, RZ, 0xc0, !PT ;  /* 0x000000ff5eff7812 */ /* 0x000fe4000784c0ff */
[----:B------:R-:W-:Y:S04]  /*5010*/  PLOP3.LUT P0, PT, PT, PT, UP0, 0x80, 0x8 ;  /* 0x000000000008781c */ /* 0x000fe80003f0f008 */
[----:B------:R-:W-:Y:S07]  /*5020*/  PLOP3.LUT P0, PT, P0, PT, PT, 0x8, 0x80 ;  /* 0x000000000080781c */ /* 0x000fee000070e170 */
[----:B------:R-:W-:Y:S11]  /*5030*/  @P2 FSETP.EQ.AND P0, PT, R82, RZ, PT ;  /* 0x000000ff5200220b */ /* 0x000ff60003f02000 */
[----:B------:R-:W-:Y:S02]  /*5040*/  @!UPT UIADD3 URZ, UPT, UPT, URZ, URZ, URZ ;  /* 0x000000fffffff290 */ /* 0x000fe4000fffe0ff */
.L_x_104:
[----:B------:R-:W4:Y:S01]  /*5050*/  SYNCS.PHASECHK.TRANS64.TRYWAIT P2, [UR7+0x120], R22 ;  /* 0x00012016ff0075a7 */ /* 0x000f220008041107 */
[----:B------:R-:W-:Y:S04]  /*5060*/  ELECT P4, URZ, PT ;  /* 0x0000000000ff782f */ /* 0x000fe80003880000 */
[----:B------:R-:W-:Y:S11]  /*5070*/  PLOP3.LUT P4, PT, P0, P4, PT, 0xf2, 0x2f ;  /* 0x00000000002f781c */ /* 0x000ff60000789e72 */
[----:B------:R-:W-:Y:S02]  /*5080*/  @!UPT UIADD3 URZ, UPT, UPT, URZ, URZ, URZ ;  /* 0x000000fffffff290 */ /* 0x000fe4000fffe0ff */
[----:B-1----:R-:W-:Y:S05]  /*5090*/  @!P4 IADD3 R8, P0, PT, R30, 0x580, RZ ;  /* 0x000005801e08c810 */ /* 0x002fea0007f1e0ff */
[----:B--2---:R-:W-:Y:S01]  /*50a0*/  @!P4 IMAD.X R2, RZ, RZ, R31, P0 ;  /* 0x000000ffff02c224 */ /* 0x004fe200000e061f */
[----:B----4-:R-:W-:Y:S07]  /*50b0*/  @!P2 BRA `(.L_x_105) ;  /* 0x00000068008ca947 */ /* 0x010fee0003800000 */
.L_x_198:
[----:B------:R-:W-:Y:S01]  /*50c0*/  @!P4 R2UR UR9, R8 ;  /* 0x000000000809c2ca */ /* 0x000fe200000e0000 */
[----:B------:R-:W-:Y:S01]  /*50d0*/  VOTEU.ALL UP1, P4 ;  /* 0x0000000000ff7886 */ /* 0x000fe20002020000 */
[----:B------:R-:W-:Y:S01]  /*50e0*/  @!P4 R2UR UR8, R2 ;  /* 0x000000000208c2ca */ /* 0x000fe200000e0000 */
[----:B------:R-:W-:Y:S01]  /*50f0*/  VOTEU.ALL UP2, P4 ;  /* 0x0000000000ff7886 */ /* 0x000fe20002040000 */
[----:B------:R-:W-:Y:S01]  /*5100*/  UMOV UR16, 0x0 ;  /* 0x0000000000107882 */ /* 0x000fe20000000000 */
[----:B------:R-:W-:Y:S01]  /*5110*/  UMOV UR17, 0x10000000 ;  /* 0x1000000000117882 */ /* 0x000fe20000000000 */
[----:B------:R-:W-:Y:S01]  /*5120*/  @!UP1 UIADD3 UR40, UPT, UPT, UR7, 0x300, URZ ;  /* 0x0000030007289890 */ /* 0x000fe2000fffe0ff */
[----:B-1----:R-:W-:Y:S01]  /*5130*/  @!P4 IMAD.MOV.U32 R0, RZ, RZ, 0x1000 ;  /* 0x00001000ff00c424 */ /* 0x002fe200078e00ff */
[----:B------:R-:W-:Y:S01]  /*5140*/  UMOV UR44, UR36 ;  /* 0x00000024002c7c82 */ /* 0x000fe20008000000 */
[----:B------:R-:W-:Y:S01]  /*5150*/  @!UP1 UIADD3 UR10, UPT, UPT, UR42, 0x80, URZ ;  /* 0x000000802a0a9890 */ /* 0x000fe2000fffe0ff */
[----:B------:R-:W-:Y:S01]  /*5160*/  UMOV UR11, UR43 ;  /* 0x0000002b000b7c82 */ /* 0x000fe20008000000 */
[----:B------:R-:W-:Y:S02]  /*5170*/  UMOV UR12, UR36 ;  /* 0x00000024000c7c82 */ /* 0x000fe40008000000 */
[----:B------:R-:W-:Y:S01]  /*5180*/  IMAD.U32 R8, RZ, RZ, UR9 ;  /* 0x00000009ff087e24 */ /* 0x000fe2000f8e00ff */
[----:B------:R-:W-:Y:S01]  /*5190*/  UMOV UR9, UR41 ;  /* 0x0000002900097c82 */ /* 0x000fe20008000000 */
[----:B------:R-:W-:Y:S01]  /*51a0*/  IMAD.U32 R9, RZ, RZ, UR8 ;  /* 0x00000008ff097e24 */ /* 0x000fe2000f8e00ff */
[----:B------:R-:W-:Y:S02]  /*51b0*/  @!UP1 UIADD3 UR8, UPT, UPT, UR7, 0xb00, URZ ;  /* 0x00000b0007089890 */ /* 0x000fe4000fffe0ff */
[----:B------:R-:W-:Y:S01]  /*51c0*/  @!P4 R2UR UR18, R8 ;  /* 0x000000000812c2ca */ /* 0x000fe200000e0000 */
[----:B------:R-:W-:Y:S01]  /*51d0*/  VOTEU.ALL UP1, P4 ;  /* 0x0000000000ff7886 */ /* 0x000fe20002020000 */
[----:B------:R-:W-:Y:S01]  /*51e0*/  @!P4 R2UR UR19, R9 ;  /* 0x000000000913c2ca */ /* 0x000fe200000e0000 */
[----:B------:R-:W-:Y:S01]  /*51f0*/  UPRMT UR14, UR37, 0x654, UR41 ;  /* 0x00000654250e7896 */ /* 0x000fe20008000029 */
[----:B------:R-:W-:Y:S05]  /*5200*/  @!P4 IADD3 R8, P0, PT, R30, 0x580, RZ ;  /* 0x000005801e08c810 */ /* 0x000fea0007f1e0ff */
[----:B------:R-:W-:Y:S06]  /*5210*/  @!P4 IMAD.X R2, RZ, RZ, R31, P0 ;  /* 0x000000ffff02c224 */ /* 0x000fec00000e061f */
[----:B------:R1:W-:Y:S01]  /*5220*/  @!UP2 UTMALDG.3D [UR40], [UR18], desc[UR16] ;  /* 0x000010281200a5b4 */ /* 0x0003e20008011000 */
[----:B------:R1:W-:Y:S01]  /*5230*/  @!UP1 UTMALDG.3D [UR8], [UR18], desc[UR16] ;  /* 0x00001008120095b4 */ /* 0x0003e20008011000 */
[----:B------:R1:W-:Y:S01]  /*5240*/  @!P4 SYNCS.ARRIVE.TRANS64.RED.A0TR RZ, [UR7+0x100], R0 ;  /* 0x00010000ffffc9a7 */ /* 0x0003e20008300407 */
[----:B------:R-:W-:Y:S01]  /*5250*/  SYNCS.ARRIVE.TRANS64.RED.A1T0 RZ, [UR14], RZ ;  /* 0x000000ffffff79a7 */ /* 0x000fe2000810040e */
[----:B------:R-:W2:Y:S02]  /*5260*/  SYNCS.PHASECHK.TRANS64.TRYWAIT P2, [UR7+0x128], R22 ;  /* 0x00012816ff0075a7 */ /* 0x000ea40008041107 */
[----:B-12---:R-:W-:Y:S05]  /*5270*/  @!P2 BRA `(.L_x_106) ;  /* 0x000000680034a947 */ /* 0x006fea0003800000 */
.L_x_200:
        /* <DEDUP_REMOVED lines=8> */
[----:B------:R-:W-:Y:S01]  /*5300*/  @!UP1 UIADD3 UR32, UPT, UPT, UR7, 0x1300, URZ ;  /* 0x0000130007209890 */ /* 0x000fe2000fffe0ff */
[----:B------:R-:W-:Y:S01]  /*5310*/  UMOV UR35, UR43 ;  /* 0x0000002b00237c82 */ /* 0x000fe20008000000 */
[----:B------:R-:W-:Y:S03]  /*5320*/  @!UP1 UIADD3 UR10, UPT, UPT, UR42, 0xa0, URZ ;  /* 0x000000a02a0a9890 */ /* 0x000fe6000fffe0ff */
[----:B------:R-:W-:Y:S01]  /*5330*/  IMAD.U32 R8, RZ, RZ, UR9 ;  /* 0x00000009ff087e24 */ /* 0x000fe2000f8e00ff */
[----:B------:R-:W-:Y:S01]  /*5340*/  UMOV UR9, UR33 ;  /* 0x0000002100097c82 */ /* 0x000fe20008000000 */
[----:B------:R-:W-:Y:S01]  /*5350*/  IMAD.U32 R9, RZ, RZ, UR8 ;  /* 0x00000008ff097e24 */ /* 0x000fe2000f8e00ff */
[----:B------:R-:W-:Y:S02]  /*5360*/  @!UP1 UIADD3 UR8, UPT, UPT, UR7, 0x1b00, URZ ;  /* 0x00001b0007089890 */ /* 0x000fe4000fffe0ff */
[----:B------:R-:W-:Y:S01]  /*5370*/  @!P4 R2UR UR18, R8 ;  /* 0x000000000812c2ca */ /* 0x000fe200000e0000 */
[----:B------:R-:W-:Y:S01]  /*5380*/  VOTEU.ALL UP1, P4 ;  /* 0x0000000000ff7886 */ /* 0x000fe20002020000 */
[----:B------:R-:W-:Y:S01]  /*5390*/  @!P4 R2UR UR19, R9 ;  /* 0x000000000913c2ca */ /* 0x000fe200000e0000 */
[----:B------:R-:W-:Y:S01]  /*53a0*/  UMOV UR11, UR43 ;  /* 0x0000002b000b7c82 */ /* 0x000fe20008000000 */
[----:B------:R-:W-:Y:S01]  /*53b0*/  UMOV UR12, UR36 ;  /* 0x00000024000c7c82 */ /* 0x000fe20008000000 */
[----:B------:R-:W-:Y:S01]  /*53c0*/  UPRMT UR14, UR37, 0x654, UR33 ;  /* 0x00000654250e7896 */ /* 0x000fe20008000021 */
[----:B------:R-:W-:Y:S05]  /*53d0*/  @!P4 IADD3 R8, P0, PT, R30, 0x580, RZ ;  /* 0x000005801e08c810 */ /* 0x000fea0007f1e0ff */
[----:B------:R-:W-:Y:S04]  /*53e0*/  @!P4 IMAD.X R2, RZ, RZ, R31, P0 ;  /* 0x000000ffff02c224 */ /* 0x000fe800000e061f */
[----:B------:R1:W-:Y:S01]  /*53f0*/  @!UP2 UTMALDG.3D [UR32], [UR18], desc[UR16] ;  /* 0x000010201200a5b4 */ /* 0x0003e20008011000 */
[----:B------:R1:W-:Y:S01]  /*5400*/  @!UP1 UTMALDG.3D [UR8], [UR18], desc[UR16] ;  /* 0x00001008120095b4 */ /* 0x0003e20008011000 */
[----:B------:R1:W-:Y:S01]  /*5410*/  @!P4 SYNCS.ARRIVE.TRANS64.RED.A0TR RZ, [UR7+0x108], R0 ;  /* 0x00010800ffffc9a7 */ /* 0x0003e20008300407 */
[----:B------:R-:W-:Y:S01]  /*5420*/  SYNCS.ARRIVE.TRANS64.RED.A1T0 RZ, [UR14], RZ ;  /* 0x000000ffffff79a7 */ /* 0x000fe2000810040e */
[----:B------:R-:W2:Y:S02]  /*5430*/  SYNCS.PHASECHK.TRANS64.TRYWAIT P2, [UR7+0x130], R22 ;  /* 0x00013016ff0075a7 */ /* 0x000ea40008041107 */
[----:B-12---:R-:W-:Y:S05]  /*5440*/  @!P2 BRA `(.L_x_107) ;  /* 0x0000006400d8a947 */ /* 0x006fea0003800000 */
.L_x_202:
[----:B------:R-:W2:Y:S01]  /*5450*/  LDC.64 R12, c[0x0][0xb18] ;  /* 0x0002c600ff0c7b82 */ /* 0x000ea20000000a00 */
[----:B------:R-:W-:Y:S01]  /*5460*/  @!P4 R2UR UR8, R2 ;  /* 0x000000000208c2ca */ /* 0x000fe200000e0000 */
[----:B------:R-:W-:Y:S01]  /*5470*/  VOTEU.ALL UP1, P4 ;  /* 0x0000000000ff7886 */ /* 0x000fe20002020000 */
[----:B------:R-:W-:Y:S01]  /*5480*/  @!P4 R2UR UR9, R8 ;  /* 0x000000000809c2ca */ /* 0x000fe200000e0000 */
[----:B------:R-:W-:Y:S01]  /*5490*/  VOTEU.ALL UP2, P4 ;  /* 0x0000000000ff7886 */ /* 0x000fe20002040000 */
[----:B------:R-:W-:Y:S03]  /*54a0*/  UMOV UR16, 0x0 ;  /* 0x0000000000107882 */ /* 0x000fe60000000000 */
[----:B------:R-:W4:Y:S01]  /*54b0*/  @!P1 LDC R2, c[0x0][0xb0c] ;  /* 0x0002c300ff029b82 */ /* 0x000f220000000800 */
[----:B------:R-:W-:Y:S01]  /*54c0*/  @!UP1 UIADD3 UR26, UPT, UPT, UR42, 0x40, URZ ;  /* 0x000000402a1a9890 */ /* 0x000fe2000fffe0ff */
[----:B-1----:R-:W-:Y:S01]  /*54d0*/  @!P4 IMAD.MOV.U32 R0, RZ, RZ, 0x1000 ;  /* 0x00001000ff00c424 */ /* 0x002fe200078e00ff */
[----:B------:R-:W-:Y:S01]  /*54e0*/  @!UP1 UIADD3 UR24, UPT, UPT, UR7, 0x2300, URZ ;  /* 0x0000230007189890 */ /* 0x000fe2000fffe0ff */
[----:B------:R-:W-:Y:S01]  /*54f0*/  @P3 SHF.R.U32.HI R26, RZ, 0x10, R17 ;  /* 0x00000010ff1a3819 */ /* 0x000fe20000011611 */
[----:B------:R-:W-:Y:S01]  /*5500*/  UMOV UR17, 0x10000000 ;  /* 0x1000000000117882 */ /* 0x000fe20000000000 */
[----:B------:R-:W-:Y:S01]  /*5510*/  UMOV UR27, UR43 ;  /* 0x0000002b001b7c82 */ /* 0x000fe20008000000 */
[----:B------:R-:W-:Y:S01]  /*5520*/  UMOV UR28, UR36 ;  /* 0x00000024001c7c82 */ /* 0x000fe20008000000 */
[----:B------:R-:W-:Y:S01]  /*5530*/  IMAD.U32 R9, RZ, RZ, UR8 ;  /* 0x00000008ff097e24 */ /* 0x000fe2000f8e00ff */
[----:B------:R-:W-:Y:S01]  /*5540*/  @!UP1 UIADD3 UR10, UPT, UPT, UR42, 0xc0, URZ ;  /* 0x000000c02a0a9890 */ /* 0x000fe2000fffe0ff */
[----:B------:R-:W-:Y:S01]  /*5550*/  IMAD.U32 R8, RZ, RZ, UR9 ;  /* 0x00000009ff087e24 */ /* 0x000fe2000f8e00ff */
[----:B------:R-:W-:Y:S01]  /*5560*/  @!UP1 UIADD3 UR8, UPT, UPT, UR7, 0x2b00, URZ ;  /* 0x00002b0007089890 */ /* 0x000fe2000fffe0ff */
[----:B------:R-:W-:Y:S01]  /*5570*/  VIADD R28, R28, 0x1 ;  /* 0x000000011c1c7836 */ /* 0x000fe20000000000 */
[----:B------:R-:W-:Y:S01]  /*5580*/  @!P4 R2UR UR19, R9 ;  /* 0x000000000913c2ca */ /* 0x000fe200000e0000 */
[----:B------:R-:W-:Y:S01]  /*5590*/  VOTEU.ALL UP1, P4 ;  /* 0x0000000000ff7886 */ /* 0x000fe20002020000 */
[----:B------:R-:W-:Y:S01]  /*55a0*/  @!P4 R2UR UR18, R8 ;  /* 0x000000000812c2ca */ /* 0x000fe200000e0000 */
[----:B------:R-:W-:Y:S01]  /*55b0*/  UMOV UR9, UR25 ;  /* 0x0000001900097c82 */ /* 0x000fe20008000000 */
[----:B------:R-:W1:Y:S01]  /*55c0*/  LDC.64 R8, c[0x0][0xb10] ;  /* 0x0002c400ff087b82 */ /* 0x000e620000000a00 */
[----:B------:R-:W-:Y:S01]  /*55d0*/  UMOV UR11, UR43 ;  /* 0x0000002b000b7c82 */ /* 0x000fe20008000000 */
[----:B------:R-:W-:Y:S01]  /*55e0*/  UMOV UR12, UR36 ;  /* 0x00000024000c7c82 */ /* 0x000fe20008000000 */
[----:B------:R-:W-:Y:S08]  /*55f0*/  UPRMT UR14, UR37, 0x654, UR25 ;  /* 0x00000654250e7896 */ /* 0x000ff00008000019 */
[----:B------:R1:W-:Y:S01]  /*5600*/  @!UP2 UTMALDG.3D [UR24], [UR18], desc[UR16] ;  /* 0x000010181200a5b4 */ /* 0x0003e20008011000 */
[----:B------:R1:W-:Y:S01]  /*5610*/  @!UP1 UTMALDG.3D [UR8], [UR18], desc[UR16] ;  /* 0x00001008120095b4 */ /* 0x0003e20008011000 */
[----:B------:R5:W-:Y:S01]  /*5620*/  @!P4 SYNCS.ARRIVE.TRANS64.RED.A0TR RZ, [UR7+0x110], R0 ;  /* 0x00011000ffffc9a7 */ /* 0x000be20008300407 */
[C---:B-1----:R-:W-:Y:S01]  /*5630*/  @!P1 IMAD.HI.U32 R8, R11.reuse, R8, RZ ;  /* 0x000000080b089227 */ /* 0x042fe200078e00ff */
[----:B--2---:R-:W-:Y:S02]  /*5640*/  @!P1 ISETP.NE.AND P0, PT, R12, 0x1, PT ;  /* 0x000000010c00980c */ /* 0x004fe40003f05270 */
[----:B----4-:R-:W-:Y:S01]  /*5650*/  @!P1 ISETP.NE.AND P2, PT, R2, 0x1, PT ;  /* 0x000000010200980c */ /* 0x010fe20003f45270 */
[C---:B------:R-:W-:Y:S01]  /*5660*/  @!P1 IMAD.HI.U32 R13, R10.reuse, R13, RZ ;  /* 0x0000000d0a0d9227 */ /* 0x040fe200078e00ff */
[----:B------:R-:W-:Y:S04]  /*5670*/  @!P1 SHF.R.U32.HI R8, RZ, R9, R8 ;  /* 0x00000009ff089219 */ /* 0x000fe80000011608 */
[----:B------:R-:W-:Y:S01]  /*5680*/  @!P1 SEL R8, R11, R8, !P2 ;  /* 0x000000080b089207 */ /* 0x000fe20005000000 */
[----:B------:R-:W-:Y:S01]  /*5690*/  SYNCS.ARRIVE.TRANS64.RED.A1T0 RZ, [UR14], RZ ;  /* 0x000000ffffff79a7 */ /* 0x000fe2000810040e */
[----:B------:R-:W1:Y:S01]  /*56a0*/  SYNCS.PHASECHK.TRANS64.TRYWAIT P5, [UR7+0x138], R22 ;  /* 0x00013816ff0075a7 */ /* 0x000e6200080a1107 */
[----:B-----5:R-:W2:Y:S02]  /*56b0*/  @!P1 LDC R0, c[0x0][0xb20] ;  /* 0x0002c800ff009b82 */ /* 0x020ea40000000800 */
[----:B--2---:R-:W-:Y:S04]  /*56c0*/  @!P1 SHF.R.U32.HI R0, RZ, R0, R13 ;  /* 0x00000000ff009219 */ /* 0x004fe8000001160d */
[----:B------:R-:W-:Y:S05]  /*56d0*/  @!P1 SEL R9, R10, R0, !P0 ;  /* 0x000000000a099207 */ /* 0x000fea0004000000 */
[----:B------:R-:W-:Y:S02]  /*56e0*/  @!P1 IMAD.IADD R0, R9, 0x1, -R8 ;  /* 0x0000000109009824 */ /* 0x000fe400078e0a08 */
[----:B------:R-:W-:Y:S02]  /*56f0*/  @!P1 IMAD.IADD R8, R8, 0x1, -R9 ;  /* 0x0000000108089824 */ /* 0x000fe400078e0a09 */
[----:B------:R-:W-:Y:S02]  /*5700*/  @!P1 IMAD R11, R0, R2, R11 ;  /* 0x00000002000b9224 */ /* 0x000fe400078e020b */
[----:B------:R-:W-:Y:S01]  /*5710*/  @!P1 IMAD R10, R8, R12, R10 ;  /* 0x0000000c080a9224 */ /* 0x000fe200078e020a */
[----:B-1----:R-:W-:Y:S06]  /*5720*/  @!P5 BRA `(.L_x_108) ;  /* 0x000000640038d947 */ /* 0x002fec0003800000 */
.L_x_204:
[----:B------:R-:W-:Y:S01]  /*5730*/  @!P4 IADD3 R2, P0, PT, R30, 0x580, RZ ;  /* 0x000005801e02c810 */ /* 0x000fe20007f1e0ff */
[----:B------:R-:W-:Y:S01]  /*5740*/  VOTEU.ALL UP1, P4 ;  /* 0x0000000000ff7886 */ /* 0x000fe20002020000 */
[----:B------:R-:W-:Y:S01]  /*5750*/  VOTEU.ALL UP2, P4 ;  /* 0x0000000000ff7886 */ /* 0x000fe20002040000 */
[----:B------:R-:W-:Y:S01]  /*5760*/  UMOV UR14, 0x0 ;  /* 0x00000000000e7882 */ /* 0x000fe20000000000 */
[----:B------:R-:W-:Y:S01]  /*5770*/  @!P4 R2UR UR9, R2 ;  /* 0x000000000209c2ca */ /* 0x000fe200000e0000 */
[----:B-1----:R-:W-:Y:S01]  /*5780*/  @!P4 IMAD.X R0, RZ, RZ, R31, P0 ;  /* 0x000000ffff00c224 */ /* 0x002fe200000e061f */
[----:B------:R-:W-:Y:S01]  /*5790*/  @!UP1 UIADD3 UR17, UPT, UPT, UR7, 0x118, URZ ;  /* 0x0000011807119890 */ /* 0x000fe2000fffe0ff */
[----:B------:R-:W-:Y:S01]  /*57a0*/  ISETP.NE.AND P0, PT, R28, 0x2, PT ;  /* 0x000000021c00780c */ /* 0x000fe20003f05270 */
[----:B------:R-:W-:Y:S01]  /*57b0*/  @!UP1 UIADD3 UR18, UPT, UPT, UR42, 0x60, URZ ;  /* 0x000000602a129890 */ /* 0x000fe2000fffe0ff */
[----:B------:R-:W-:Y:S01]  /*57c0*/  LOP3.LUT R29, R29, 0x1, RZ, 0x3c, !PT ;  /* 0x000000011d1d7812 */ /* 0x000fe200078e3cff */
[----:B------:R-:W-:Y:S01]  /*57d0*/  @!UP1 UIADD3 UR16, UPT, UPT, UR7, 0x3300, URZ ;  /* 0x0000330007109890 */ /* 0x000fe2000fffe0ff */
[----:B------:R-:W-:Y:S01]  /*57e0*/  @!P4 R2UR UR8, R0 ;  /* 0x000000000008c2ca */ /* 0x000fe200000e0000 */
[----:B------:R-:W-:Y:S01]  /*57f0*/  UMOV UR15, 0x10000000 ;  /* 0x10000000000f7882 */ /* 0x000fe20000000000 */
[----:B------:R-:W-:Y:S01]  /*5800*/  UMOV UR19, UR43 ;  /* 0x0000002b00137c82 */ /* 0x000fe20008000000 */
[----:B------:R-:W-:Y:S01]  /*5810*/  UMOV UR20, UR36 ;  /* 0x0000002400147c82 */ /* 0x000fe20008000000 */
[----:B------:R-:W-:Y:S01]  /*5820*/  @!UP1 UIADD3 UR10, UPT, UPT, UR42, 0xe0, URZ ;  /* 0x000000e02a0a9890 */ /* 0x000fe2000fffe0ff */
[----:B------:R-:W-:Y:S01]  /*5830*/  SEL R0, RZ, 0x1, P0 ;  /* 0x00000001ff007807 */ /* 0x000fe20000000000 */
[----:B------:R-:W-:Y:S01]  /*5840*/  IMAD.U32 R8, RZ, RZ, UR9 ;  /* 0x00000009ff087e24 */ /* 0x000fe2000f8e00ff */
[----:B------:R-:W-:Y:S01]  /*5850*/  UMOV UR11, UR43 ;  /* 0x0000002b000b7c82 */ /* 0x000fe20008000000 */
[----:B------:R-:W-:Y:S01]  /*5860*/  UMOV UR12, UR36 ;  /* 0x00000024000c7c82 */ /* 0x000fe20008000000 */
[----:B------:R-:W-:Y:S01]  /*5870*/  UMOV UR9, UR17 ;  /* 0x0000001100097c82 */ /* 0x000fe20008000000 */
[----:B------:R-:W-:Y:S01]  /*5880*/  @P3 R2UR UR36, R26 ;  /* 0x000000001a2432ca */ /* 0x000fe200000e0000 */
[----:B------:R-:W-:Y:S01]  /*5890*/  IMAD.IADD R22, R10, 0x1, R92 ;  /* 0x000000010a167824 */ /* 0x000fe200078e025c */
[----:B------:R-:W-:Y:S01]  /*58a0*/  @!P4 R2UR UR22, R8 ;  /* 0x000000000816c2ca */ /* 0x000fe200000e0000 */
[----:B------:R-:W-:Y:S01]  /*58b0*/  IMAD.U32 R9, RZ, RZ, UR8 ;  /* 0x00000008ff097e24 */ /* 0x000fe2000f8e00ff */
[----:B------:R-:W-:Y:S01]  /*58c0*/  @!UP1 UIADD3 UR8, UPT, UPT, UR7, 0x3b00, URZ ;  /* 0x00003b0007089890 */ /* 0x000fe2000fffe0ff */
[----:B------:R-:W-:Y:S01]  /*58d0*/  LOP3.LUT R27, R27, R0, RZ, 0x3c, !PT ;  /* 0x000000001b1b7212 */ /* 0x000fe200078e3cff */
[----:B------:R-:W-:Y:S01]  /*58e0*/  VOTEU.ALL UP1, P4 ;  /* 0x0000000000ff7886 */ /* 0x000fe20002020000 */
[----:B------:R-:W-:Y:S01]  /*58f0*/  IMAD.IADD R23, R11, 0x1, R93 ;  /* 0x000000010b177824 */ /* 0x000fe200078e025d */
[----:B------:R-:W-:Y:S02]  /*5900*/  @!P4 R2UR UR23, R9 ;  /* 0x000000000917c2ca */ /* 0x000fe400000e0000 */
[----:B------:R-:W-:Y:S11]  /*5910*/  SEL R28, R28, RZ, P0 ;  /* 0x000000ff1c1c7207 */ /* 0x000ff60000000000 */
[----:B------:R2:W-:Y:S01]  /*5920*/  @!UP2 UTMALDG.3D [UR16], [UR22], desc[UR14] ;  /* 0x00000e101600a5b4 */ /* 0x0005e20008011000 */
[----:B------:R2:W-:Y:S01]  /*5930*/  @!UP1 UTMALDG.3D [UR8], [UR22], desc[UR14] ;  /* 0x00000e08160095b4 */ /* 0x0005e20008011000 */
[----:B------:R2:W-:Y:S01]  /*5940*/  @!P4 SYNCS.ARRIVE.TRANS64.RED.A0TR RZ, [UR7+0x118], R25 ;  /* 0x00011819ffffc9a7 */ /* 0x0005e20008300407 */
[----:B------:R-:W-:Y:S01]  /*5950*/  UPLOP3.LUT UP1, UPT, UPT, UPT, UPT, 0x80, 0x8 ;  /* 0x000000000008789c */ /* 0x000fe20003f2f070 */
[----:B------:R-:W-:Y:S01]  /*5960*/  SYNCS.ARRIVE.TRANS64.RED.A1T0 RZ, [UR13], RZ ;  /* 0x000000ffffff79a7 */ /* 0x000fe2000810040d */
[----:B------:R-:W-:Y:S09]  /*5970*/  @P3 BRA `(.L_x_109) ;  /* 0xfffffff000343947 */ /* 0x000ff2000383ffff */
[----:B------:R-:W-:-:S04]  /*5980*/  SHF.L.U32 R2, R29, 0x1f, RZ ;  /* 0x0000001f1d027819 */ /* 0x000fc800000006ff */
[----:B------:R-:W1:Y:S02]  /*5990*/  SYNCS.PHASECHK.TRANS64.TRYWAIT P0, [UR7+0x120], R2 ;  /* 0x00012002ff0075a7 */ /* 0x000e640008001107 */
[----:B-1----:R-:W-:Y:S05]  /*59a0*/  @!P0 BRA `(.L_x_110) ;  /* 0x0000006000b08947 */ /* 0x002fea0003800000 */
.L_x_206:
[----:B------:R-:W4:Y:S02]  /*59b0*/  SYNCS.PHASECHK.TRANS64.TRYWAIT P0, [UR7+0x128], R2 ;  /* 0x00012802ff0075a7 */ /* 0x000f240008001107 */
[----:B----4-:R-:W-:Y:S05]  /*59c0*/  @!P0 BRA `(.L_x_111) ;  /* 0x0000006000c08947 */ /* 0x010fea0003800000 */
.L_x_208:
[----:B------:R-:W4:Y:S02]  /*59d0*/  SYNCS.PHASECHK.TRANS64.TRYWAIT P0, [UR7+0x130], R2 ;  /* 0x00013002ff0075a7 */ /* 0x000f240008001107 */
[----:B----4-:R-:W-:Y:S05]  /*59e0*/  @!P0 BRA `(.L_x_112) ;  /* 0x0000006000d08947 */ /* 0x010fea0003800000 */
.L_x_210:
[----:B-1----:R-:W-:-:S07]  /*59f0*/  MOV R0, UR7 ;  /* 0x0000000700007c02 */ /* 0x002fce0008000f00 */
.L_x_113:
[----:B-1----:R-:W-:-:S04]  /*5a00*/  SHF.L.U32 R2, R29, 0x1f, RZ ;  /* 0x0000001f1d027819 */ /* 0x002fc800000006ff */
[----:B------:R1:W4:Y:S03]  /*5a10*/  SYNCS.PHASECHK.TRANS64.TRYWAIT P0, [R0+URZ+0x138], R2 ;  /* 0x00013802000075a7 */ /* 0x00032600080011ff */
[----:B----4-:R-:W-:Y:S05]  /*5a20*/  @!P0 NANOSLEEP.SYNCS 0x989680 ;  /* 0x009896800000895d */ /* 0x010fea0003900000 */
[----:B------:R-:W4:Y:S02]  /*5a30*/  @!P0 SYNCS.PHASECHK.TRANS64 P0, [R0+URZ+0x138], R2 ;  /* 0x00013802000085a7 */ /* 0x000f2400080010ff */
[----:B--2-4-:R-:W-:Y:S05]  /*5a40*/  @P0 EXIT ;  /* 0x000000000000094d */ /* 0x014fea0003800000 */
[----:B------:R-:W-:Y:S05]  /*5a50*/  BRA `(.L_x_113) ;  /* 0xfffffffc00e87947 */ /* 0x000fea000383ffff */
.L_x_98:
[----:B------:R-:W-:-:S06]  /*5a60*/  UISETP.GE.AND UP1, UPT, UR10, 0x4, UPT ;  /* 0x000000040a00788c */ /* 0x000fcc000bf26270 */
[----:B------:R-:W-:-:S13]  /*5a70*/  PLOP3.LUT P0, PT, PT, PT, UP1, 0x80, 0x8 ;  /* 0x000000000008781c */ /* 0x000fda0003f0f018 */
[----:B------:R-:W-:Y:S05]  /*5a80*/  @!P0 EXIT ;  /* 0x000000000000894d */ /* 0x000fea0003800000 */
[----:B------:R-:W-:Y:S01]  /*5a90*/  BAR.SYNC.DEFER_BLOCKING 0x6, 0xa0 ;  /* 0x0182800000007b1d */ /* 0x000fe20000010000 */
[C---:B------:R-:W-:Y:S01]  /*5aa0*/  IMAD.SHL.U32 R113, R114.reuse, 0x20, RZ ;  /* 0x0000002072717824 */ /* 0x040fe200078e00ff */
[----:B------:R-:W-:Y:S01]  /*5ab0*/  CS2R R110, SRZ ;  /* 0x00000000006e7805 */ /* 0x000fe2000001ff00 */
[C---:B------:R-:W-:Y:S01]  /*5ac0*/  IMAD.SHL.U32 R6, R115.reuse, 0x200000, RZ ;  /* 0x0020000073067824 */ /* 0x040fe200078e00ff */
[----:B------:R-:W-:Y:S01]  /*5ad0*/  CS2R R108, SRZ ;  /* 0x00000000006c7805 */ /* 0x000fe2000001ff00 */
[C---:B------:R-:W-:Y:S01]  /*5ae0*/  IMAD.U32 R5, R114.reuse, 0x10000, RZ ;  /* 0x0001000072057824 */ /* 0x040fe200078e00ff */
[----:B------:R-:W-:Y:S02]  /*5af0*/  UMOV UR41, 0x400 ;  /* 0x0000040000297882 */ /* 0x000fe40000000000 */
[----:B------:R-:W1:Y:S01]  /*5b00*/  LDC R101, c[0x0][0x370] ;  /* 0x0000dc00ff657b82 */ /* 0x000e620000000800 */
[----:B------:R-:W-:Y:S01]  /*5b10*/  ULEA UR41, UR37, UR41, 0x18 ;  /* 0x0000002925297291 */ /* 0x000fe2000f8ec0ff */
[----:B------:R-:W-:Y:S01]  /*5b20*/  IMAD.SHL.U32 R2, R114, 0x4, RZ ;  /* 0x0000000472027824 */ /* 0x000fe200078e00ff */
[----:B------:R-:W-:Y:S01]  /*5b30*/  LOP3.LUT R6, R6, 0x200000, RZ, 0xc0, !PT ;  /* 0x0020000006067812 */ /* 0x000fe200078ec0ff */
[----:B------:R-:W-:Y:S01]  /*5b40*/  IMAD.SHL.U32 R3, R115, 0x400, RZ ;  /* 0x0000040073037824 */ /* 0x000fe200078e00ff */
[C---:B------:R-:W-:Y:S01]  /*5b50*/  LOP3.LUT R4, R113.reuse, 0x80, RZ, 0xc0, !PT ;  /* 0x0000008071047812 */ /* 0x040fe200078ec0ff */
[----:B------:R-:W-:Y:S01]  /*5b60*/  IMAD.MOV.U32 R69, RZ, RZ, RZ ;  /* 0x000000ffff457224 */ /* 0x000fe200078e00ff */
[----:B------:R-:W-:Y:S01]  /*5b70*/  LOP3.LUT R0, R113, 0xb60, RZ, 0xc0, !PT ;  /* 0x00000b6071007812 */ /* 0x000fe200078ec0ff */
[----:B------:R-:W2:Y:S01]  /*5b80*/  LDC R100, c[0x0][0x374] ;  /* 0x0000dd00ff647b82 */ /* 0x000ea20000000800 */
[----:B------:R-:W-:Y:S01]  /*5b90*/  LOP3.LUT R2, R4, 0x10, R2, 0xf8, !PT ;  /* 0x0000001004027812 */ /* 0x000fe200078ef802 */
[----:B------:R-:W-:Y:S01]  /*5ba0*/  IMAD.MOV.U32 R99, RZ, RZ, RZ ;  /* 0x000000ffff637224 */ /* 0x000fe200078e00ff */
[----:B------:R-:W-:Y:S01]  /*5bb0*/  LOP3.LUT R0, R0, 0x400, R3, 0xf8, !PT ;  /* 0x0000040000007812 */ /* 0x000fe200078ef803 */
[----:B------:R-:W3:Y:S01]  /*5bc0*/  LDCU.64 UR46, c[0x0][0x348] ;  /* 0x00006900ff2e77ac */ /* 0x000ee20008000a00 */
[----:B------:R-:W-:-:S02]  /*5bd0*/  LOP3.LUT R5, R6, 0x400000, R5, 0xf8, !PT ;  /* 0x0040000006057812 */ /* 0x000fc400078ef805 */
[----:B------:R-:W-:Y:S01]  /*5be0*/  LOP3.LUT P0, RZ, R113, 0x80, RZ, 0xc0, !PT ;  /* 0x0000008071ff7812 */ /* 0x000fe2000780c0ff */
[----:B------:R-:W-:Y:S01]  /*5bf0*/  UIADD3 UR40, UPT, UPT, UR41, 0x300, URZ ;  /* 0x0000030029287890 */ /* 0x000fe2000fffe0ff */
[----:B------:R-:W4:Y:S01]  /*5c00*/  LDS R70, [UR41+0x200] ;  /* 0x00020029ff467984 */ /* 0x000f220008000800 */
[----:B------:R-:W-:Y:S01]  /*5c10*/  LOP3.LUT R112, R0, R2, RZ, 0xfc, !PT ;  /* 0x0000000200707212 */ /* 0x000fe200078efcff */
[----:B------:R-:W-:Y:S01]  /*5c20*/  UIADD3 UR43, UPT, UPT, UR41, 0x4300, URZ ;  /* 0x00004300292b7890 */ /* 0x000fe2000fffe0ff */
[----:B------:R-:W-:Y:S01]  /*5c30*/  P2R R0, PR, RZ, 0x1 ;  /* 0x00000001ff007803 */ /* 0x000fe20000000000 */
[----:B------:R-:W-:Y:S01]  /*5c40*/  UMOV UR42, URZ ;  /* 0x000000ff002a7c82 */ /* 0x000fe20008000000 */
[----:B------:R-:W-:Y:S01]  /*5c50*/  LOP3.LUT R114, R114, 0x60, RZ, 0xc0, !PT ;  /* 0x0000006072727812 */ /* 0x000fe200078ec0ff */
[----:B-1234-:R-:W-:-:S08]  /*5c60*/  IMAD.IADD R70, R70, 0x1, R5 ;  /* 0x0000000146467824 */ /* 0x01efd000078e0205 */
.L_x_140:
[C---:B------:R-:W-:Y:S02]  /*5c70*/  LEA R0, R99.reuse, UR41, 0x3 ;  /* 0x0000002963007c11 */ /* 0x040fe4000f8e18ff */
[----:B------:R-:W-:Y:S02]  /*5c80*/  SHF.L.U32 R2, R110, 0x1f, RZ ;  /* 0x0000001f6e027819 */ /* 0x000fe400000006ff */
[----:B-1----:R-:W-:Y:S02]  /*5c90*/  LEA R8, R99, UR41, 0x4 ;  /* 0x0000002963087c11 */ /* 0x002fe4000f8e20ff */
[----:B------:R-:W1:Y:S02]  /*5ca0*/  SYNCS.PHASECHK.TRANS64.TRYWAIT P0, [R0+URZ+0x150], R2 ;  /* 0x00015002000075a7 */ /* 0x000e6400080011ff */
[----:B-1----:R-:W-:Y:S05]  /*5cb0*/  @!P0 BRA `(.L_x_114) ;  /* 0x0000006000348947 */ /* 0x002fea0003800000 */
.L_x_211:
        /* <DEDUP_REMOVED lines=11> */
[----:B--2---:R-:W-:-:S04]  /*5d70*/  LOP3.LUT P3, RZ, R10, 0x1, RZ, 0xc0, !PT ;  /* 0x000000010aff7812 */ /* 0x004fc8000786c0ff */
[----:B------:R-:W-:-:S09]  /*5d80*/  P2R R117, PR, RZ, 0x8 ;  /* 0x00000008ff757803 */ /* 0x000fd20000000000 */
[----:B------:R-:W-:Y:S02]  /*5d90*/  @P3 MOV R106, R8 ;  /* 0x00000008006a3202 */ /* 0x000fe40000000f00 */
[----:B------:R-:W-:Y:S01]  /*5da0*/  @P3 LOP3.LUT R105, R9, 0xffff, RZ, 0xc0, !PT ;  /* 0x0000ffff09693812 */ /* 0x000fe200078ec0ff */
[----:B-1----:R-:W-:Y:S06]  /*5db0*/  @!P0 BRA `(.L_x_115) ;  /* 0x0000000000b88947 */ /* 0x002fec0003800000 */
[----:B------:R-:W1:Y:S01]  /*5dc0*/  LDC.64 R4, c[0x0][0xb18] ;  /* 0x0002c600ff047b82 */ /* 0x000e620000000a00 */
[----:B------:R-:W-:-:S07]  /*5dd0*/  ISETP.NE.AND P0, PT, R65, 0x1, PT ;  /* 0x000000014100780c */ /* 0x000fce0003f05270 */
[----:B------:R-:W2:Y:S08]  /*5de0*/  LDC.64 R6, c[0x0][0xb10] ;  /* 0x0002c400ff067b82 */ /* 0x000eb00000000a00 */
[----:B------:R-:W3:Y:S08]  /*5df0*/  LDC R0, c[0x0][0xb20] ;  /* 0x0002c800ff007b82 */ /* 0x000ef00000000800 */
[----:B------:R-:W4:Y:S01]  /*5e00*/  LDC R12, c[0x0][0xb0c] ;  /* 0x0002c300ff0c7b82 */ /* 0x000f220000000800 */
[----:B-1----:R-:W-:Y:S01]  /*5e10*/  IMAD.HI.U32 R14, R100, R5, RZ ;  /* 0x00000005640e7227 */ /* 0x002fe200078e00ff */
[----:B------:R-:W-:-:S03]  /*5e20*/  ISETP.NE.AND P1, PT, R4, 0x1, PT ;  /* 0x000000010400780c */ /* 0x000fc60003f25270 */
[----:B------:R-:W-:-:S03]  /*5e30*/  IMAD.HI.U32 R5, R105, R5, RZ ;  /* 0x0000000569057227 */ /* 0x000fc600078e00ff */
[----:B------:R-:W1:Y:S01]  /*5e40*/  LDC.64 R2, c[0x0][0xb28] ;  /* 0x0002ca00ff027b82 */ /* 0x000e620000000a00 */
[----:B--2---:R-:W-:-:S04]  /*5e50*/  IMAD.HI.U32 R15, R101, R6, RZ ;  /* 0x00000006650f7227 */ /* 0x004fc800078e00ff */
[----:B------:R-:W-:Y:S01]  /*5e60*/  IMAD.HI.U32 R16, R106, R6, RZ ;  /* 0x000000066a107227 */ /* 0x000fe200078e00ff */
[-C--:B------:R-:W-:Y:S02]  /*5e70*/  SHF.R.U32.HI R15, RZ, R7.reuse, R15 ;  /* 0x00000007ff0f7219 */ /* 0x080fe4000001160f */
[-C--:B---3--:R-:W-:Y:S02]  /*5e80*/  SHF.R.U32.HI R14, RZ, R0.reuse, R14 ;  /* 0x00000000ff0e7219 */ /* 0x088fe4000001160e */
[----:B------:R-:W-:Y:S02]  /*5e90*/  SHF.R.U32.HI R5, RZ, R0, R5 ;  /* 0x00000000ff057219 */ /* 0x000fe40000011605 */
[----:B------:R-:W-:Y:S02]  /*5ea0*/  SEL R14, R100, R14, !P1 ;  /* 0x0000000e640e7207 */ /* 0x000fe40004800000 */
[----:B------:R-:W-:Y:S02]  /*5eb0*/  SHF.R.U32.HI R16, RZ, R7, R16 ;  /* 0x00000007ff107219 */ /* 0x000fe40000011610 */
[----:B----4-:R-:W-:-:S02]  /*5ec0*/  ISETP.NE.AND P2, PT, R12, 0x1, PT ;  /* 0x000000010c00780c */ /* 0x010fc40003f45270 */
[----:B------:R-:W-:Y:S02]  /*5ed0*/  SEL R5, R105, R5, !P1 ;  /* 0x0000000569057207 */ /* 0x000fe40004800000 */
[----:B------:R-:W-:Y:S02]  /*5ee0*/  SEL R15, R101, R15, !P2 ;  /* 0x0000000f650f7207 */ /* 0x000fe40005000000 */
[----:B------:R-:W-:Y:S01]  /*5ef0*/  SEL R16, R106, R16, !P2 ;  /* 0x000000106a107207 */ /* 0x000fe20005000000 */
[----:B-1----:R-:W-:-:S04]  /*5f00*/  IMAD.HI.U32 R13, R14, R2, RZ ;  /* 0x000000020e0d7227 */ /* 0x002fc800078e00ff */
        /* <DEDUP_REMOVED lines=25> */
.L_x_115:
[----:B------:R-:W1:Y:S02]  /*60a0*/  LDCU UR4, c[0x0][0xb30] ;  /* 0x00016600ff0477ac */ /* 0x000e640008000800 */
[----:B-1----:R-:W-:-:S09]  /*60b0*/  UISETP.NE.AND UP0, UPT, UR4, 0x1, UPT ;  /* 0x000000010400788c */ /* 0x002fd2000bf05270 */
        /* <DEDUP_REMOVED lines=17> */
.L_x_116:
[----:B------:R-:W-:Y:S01]  /*61d0*/  ULOP3.LUT UP0, URZ, UR40, 0x90, URZ, 0xc0, !UPT ;  /* 0x0000009028ff7892 */ /* 0x000fe2000f80c0ff */
[----:B------:R-:W-:Y:S02]  /*61e0*/  IADD3 R99, PT, PT, R99, 0x1, RZ ;  /* 0x0000000163637810 */ /* 0x000fe40007ffe0ff */
[----:B------:R-:W-:-:S06]  /*61f0*/  @P3 SHF.R.U32.HI R107, RZ, 0x10, R9 ;  /* 0x00000010ff6b3819 */ /* 0x000fcc0000011609 */
[----:B------:R-:W-:Y:S05]  /*6200*/  BRA.U !UP0, `(.L_x_117) ;  /* 0x0000000108407547 */ /* 0x000fea000b800000 */
[----:B------:R-:W-:Y:S01]  /*6210*/  MOV R2, 0x0 ;  /* 0x0000000000027802 */ /* 0x000fe20000000f00 */
[----:B------:R-:W1:Y:S01]  /*6220*/  LDCU.64 UR8, c[0x4][0x88] ;  /* 0x01001100ff0877ac */ /* 0x000e620008000a00 */
[----:B------:R-:W-:Y:S02]  /*6230*/  HFMA2 R12, -RZ, RZ, 0, 5.9604644775390625e-08 ;  /* 0x00000001ff0c7431 */ /* 0x000fe400000001ff */
[----:B------:R-:W-:Y:S01]  /*6240*/  IMAD.MOV.U32 R8, RZ, RZ, 0x70 ;  /* 0x00000070ff087424 */ /* 0x000fe200078e00ff */
[----:B------:R-:W2:Y:S01]  /*6250*/  LDCU.64 UR6, c[0x4][0x90] ;  /* 0x01001200ff0677ac */ /* 0x000ea20008000a00 */
[----:B------:R-:W3:Y:S01]  /*6260*/  LDC.64 R2, c[0x4][R2] ;  /* 0x0100000002027b82 */ /* 0x000ee20000000a00 */
[----:B------:R-:W-:Y:S01]  /*6270*/  IMAD.MOV.U32 R13, RZ, RZ, RZ ;  /* 0x000000ffff0d7224 */ /* 0x000fe200078e00ff */
[----:B------:R-:W4:Y:S01]  /*6280*/  LDCU.64 UR4, c[0x4][0x8] ;  /* 0x01000100ff0477ac */ /* 0x000f220008000a00 */
[----:B-1----:R-:W-:Y:S01]  /*6290*/  IMAD.U32 R4, RZ, RZ, UR8 ;  /* 0x00000008ff047e24 */ /* 0x002fe2000f8e00ff */
[----:B------:R-:W-:Y:S01]  /*62a0*/  MOV R5, UR9 ;  /* 0x0000000900057c02 */ /* 0x000fe20008000f00 */
[----:B--2---:R-:W-:Y:S01]  /*62b0*/  IMAD.U32 R6, RZ, RZ, UR6 ;  /* 0x00000006ff067e24 */ /* 0x004fe2000f8e00ff */
[----:B------:R-:W-:Y:S01]  /*62c0*/  MOV R7, UR7 ;  /* 0x0000000700077c02 */ /* 0x000fe20008000f00 */
[----:B----4-:R-:W-:Y:S01]  /*62d0*/  IMAD.U32 R10, RZ, RZ, UR4 ;  /* 0x00000004ff0a7e24 */ /* 0x010fe2000f8e00ff */
[----:B------:R-:W-:-:S02]  /*62e0*/  MOV R11, UR5 ;  /* 0x00000005000b7c02 */ /* 0x000fc40008000f00 */
[----:B------:R-:W-:-:S07]  /*62f0*/  LEPC R20, `(.L_x_117) ;  /* 0x000000001014794e */ /* 0x000fce0000000000 */
[----:B---3-5:R-:W-:Y:S05]  /*6300*/  CALL.ABS.NOINC R2 ;  /* 0x0000000002007343 */ /* 0x028fea0003c00000 */
.L_x_117:
[----:B------:R-:W-:-:S09]  /*6310*/  ULOP3.LUT UP0, URZ, UR43, 0x90, URZ, 0xc0, !UPT ;  /* 0x000000902bff7892 */ /* 0x000fd2000f80c0ff */
        /* <DEDUP_REMOVED lines=17> */
.L_x_118:
[----:B------:R-:W1:Y:S02]  /*6430*/  LDC.64 R2, c[0x0][0x890] ;  /* 0x00022400ff027b82 */ /* 0x000e640000000a00 */
[----:B-1----:R-:W-:-:S04]  /*6440*/  ISETP.NE.U32.AND P3, PT, R2, RZ, PT ;  /* 0x000000ff0200720c */ /* 0x002fc80003f65070 */
[----:B------:R-:W-:-:S13]  /*6450*/  ISETP.NE.AND.EX P3, PT, R3, RZ, PT, P3 ;  /* 0x000000ff0300720c */ /* 0x000fda0003f65330 */
[----:B------:R-:W-:Y:S05]  /*6460*/  @!P3 BRA `(.L_x_119) ;  /* 0x000000000034b947 */ /* 0x000fea0003800000 */
[----:B------:R-:W1:Y:S02]  /*6470*/  LDCU.64 UR4, c[0x0][0x888] ;  /* 0x00011100ff0477ac */ /* 0x000e640008000a00 */
[----:B-1----:R-:W-:-:S04]  /*6480*/  UISETP.NE.U32.AND UP0, UPT, UR4, URZ, UPT ;  /* 0x000000ff0400728c */ /* 0x002fc8000bf05070 */
[----:B------:R-:W-:-:S09]  /*6490*/  UISETP.NE.AND.EX UP0, UPT, UR5, URZ, UPT, UP0 ;  /* 0x000000ff0500728c */ /* 0x000fd2000bf05300 */
[----:B------:R-:W-:Y:S05]  /*64a0*/  BRA.U !UP0, `(.L_x_120) ;  /* 0x0000000108187547 */ /* 0x000fea000b800000 */
[----:B------:R-:W1:Y:S01]  /*64b0*/  LDC.64 R4, c[0x0][0x888] ;  /* 0x00022200ff047b82 */ /* 0x000e620000000a00 */
[----:B------:R-:W-:-:S04]  /*64c0*/  IMAD R0, R2, UR36, RZ ;  /* 0x0000002402007c24 */ /* 0x000fc8000f8e02ff */
[----:B-1----:R-:W-:-:S05]  /*64d0*/  IMAD.WIDE R4, R0, 0x4, R4 ;  /* 0x0000000400047825 */ /* 0x002fca00078e0204 */
[----:B-----5:R1:W5:Y:S01]  /*64e0*/  LDG.E R82, desc[UR38][R4.64] ;  /* 0x0000002604527981 */ /* 0x020362000c1e1900 */
[----:B------:R-:W-:Y:S01]  /*64f0*/  MOV R94, 0x1 ;  /* 0x00000001005e7802 */ /* 0x000fe20000000f00 */
[----:B------:R-:W-:Y:S06]  /*6500*/  BRA `(.L_x_119) ;  /* 0x00000000000c7947 */ /* 0x000fec0003800000 */
.L_x_120:
[----:B------:R-:W1:Y:S01]  /*6510*/  LDCU UR4, c[0x0][0x880] ;  /* 0x00011000ff0477ac */ /* 0x000e620008000800 */
[----:B------:R-:W-:Y:S01]  /*6520*/  HFMA2 R94, -RZ, RZ, 0, 5.9604644775390625e-08 ;  /* 0x00000001ff5e7431 */ /* 0x000fe200000001ff */
[----:B-1---5:R-:W-:Y:S02]  /*6530*/  MOV R82, UR4 ;  /* 0x0000000400527c02 */ /* 0x022fe40008000f00 */
.L_x_119:
[----:B-1----:R-:W1:Y:S02]  /*6540*/  LDC.64 R4, c[0x0][0x8b0] ;  /* 0x00022c00ff047b82 */ /* 0x002e640000000a00 */
        /* <DEDUP_REMOVED lines=11> */
[----:B------:R-:W-:Y:S05]  /*6600*/  BRA `(.L_x_121) ;  /* 0x0000000000087947 */ /* 0x000fea0003800000 */
.L_x_122:
[----:B------:R-:W1:Y:S02]  /*6610*/  LDCU UR4, c[0x0][0x8a0] ;  /* 0x00011400ff0477ac */ /* 0x000e640008000800 */
[----:B-1---5:R-:W-:Y:S02]  /*6620*/  MOV R71, UR4 ;  /* 0x0000000400477c02 */ /* 0x022fe40008000f00 */
.L_x_121:
[----:B------:R-:W-:Y:S01]  /*6630*/  UISETP.NE.AND UP0, UPT, UR44, URZ, UPT ;  /* 0x000000ff2c00728c */ /* 0x000fe2000bf05270 */
[----:B------:R-:W-:Y:S02]  /*6640*/  PLOP3.LUT P0, PT, PT, PT, PT, 0x8, 0x80 ;  /* 0x000000000080781c */ /* 0x000fe40003f0e170 */
[----:B------:R-:W-:Y:S02]  /*6650*/  LEA R0, R69, UR41, 0x3 ;  /* 0x0000002945007c11 */ /* 0x000fe4000f8e18ff */
[----:B------:R-:W-:-:S04]  /*6660*/  P2R R118, PR, RZ, 0x1 ;  /* 0x00000001ff767803 */ /* 0x000fc80000000000 */
[----:B------:R-:W-:Y:S05]  /*6670*/  BRA.U !UP0, `(.L_x_123) ;  /* 0x00000001083c7547 */ /* 0x000fea000b800000 */
[----:B------:R-:W-:-:S04]  /*6680*/  ISETP.NE.U32.AND P0, PT, R2, RZ, PT ;  /* 0x000000ff0200720c */ /* 0x000fc80003f05070 */
[----:B------:R-:W-:-:S13]  /*6690*/  ISETP.NE.AND.EX P0, PT, R3, RZ, PT, P0 ;  /* 0x000000ff0300720c */ /* 0x000fda0003f05300 */
[----:B-----5:R-:W-:-:S04]  /*66a0*/  @!P0 FSETP.EQ.AND P1, PT, R82, RZ, PT ;  /* 0x000000ff5200820b */ /* 0x020fc80003f22000 */
[----:B------:R-:W-:Y:S01]  /*66b0*/  P2R R118, PR, RZ, 0x2 ;  /* 0x00000002ff767803 */ /* 0x000fe20000000000 */
[----:B------:R-:W-:Y:S08]  /*66c0*/  @!P0 BRA `(.L_x_123) ;  /* 0x0000000000288947 */ /* 0x000ff00003800000 */
[----:B------:R-:W2:Y:S01]  /*66d0*/  LDCU.64 UR4, c[0x0][0x888] ;  /* 0x00011100ff0477ac */ /* 0x000ea20008000a00 */
[----:B------:R-:W-:Y:S02]  /*66e0*/  LOP3.LUT P1, RZ, R94, 0xff, RZ, 0xc0, !PT ;  /* 0x000000ff5eff7812 */ /* 0x000fe4000782c0ff */
[----:B------:R-:W-:-:S04]  /*66f0*/  FSETP.NEU.AND P0, PT, R82, RZ, PT ;  /* 0x000000ff5200720b */ /* 0x000fc80003f0d000 */
[----:B------:R-:W-:Y:S02]  /*6700*/  SEL R2, RZ, 0xffffffff, P0 ;  /* 0xffffffffff027807 */ /* 0x000fe40000000000 */
[----:B--2---:R-:W-:-:S04]  /*6710*/  ISETP.NE.U32.AND P2, PT, RZ, UR4, PT ;  /* 0x00000004ff007c0c */ /* 0x004fc8000bf45070 */
[----:B------:R-:W-:-:S04]  /*6720*/  ISETP.NE.AND.EX P2, PT, RZ, UR5, PT, P2 ;  /* 0x00000005ff007c0c */ /* 0x000fc8000bf45320 */
[----:B------:R-:W-:-:S04]  /*6730*/  @!P1 SEL R2, RZ, 0xffffffff, P2 ;  /* 0xffffffffff029807 */ /* 0x000fc80001000000 */
[----:B------:R-:W-:-:S04]  /*6740*/  LOP3.LUT R2, R2, 0x1, RZ, 0xc0, !PT ;  /* 0x0000000102027812 */ /* 0x000fc800078ec0ff */
[----:B------:R-:W-:-:S04]  /*6750*/  ISETP.EQ.U32.AND P0, PT, R2, 0x1, PT ;  /* 0x000000010200780c */ /* 0x000fc80003f02070 */
[----:B------:R-:W-:-:S09]  /*6760*/  P2R R118, PR, RZ, 0x1 ;  /* 0x00000001ff767803 */ /* 0x000fd20000000000 */
.L_x_123:
[----:B------:R-:W-:Y:S01]  /*6770*/  ISETP.NE.AND P4, PT, R118, RZ, PT ;  /* 0x000000ff7600720c */ /* 0x000fe20003f85270 */
[----:B------:R-:W2:Y:S01]  /*6780*/  LDCU.64 UR4, c[0x0][0x888] ;  /* 0x00011100ff0477ac */ /* 0x000ea20008000a00 */
[----:B------:R-:W-:Y:S01]  /*6790*/  SHF.L.U32 R2, R111, 0x1f, RZ ;  /* 0x0000001f6f027819 */ /* 0x000fe200000006ff */
[----:B------:R-:W-:Y:S01]  /*67a0*/  IMAD.MOV.U32 R104, RZ, RZ, 0x1 ;  /* 0x00000001ff687424 */ /* 0x000fe200078e00ff */
[----:B------:R-:W-:Y:S01]  /*67b0*/  CS2R R90, SRZ ;  /* 0x00000000005a7805 */ /* 0x000fe2000001ff00 */
[----:B------:R-:W-:Y:S01]  /*67c0*/  IMAD.SHL.U32 R98, R23, 0x40, RZ ;  /* 0x0000004017627824 */ /* 0x000fe200078e00ff */
[----:B------:R-:W-:Y:S01]  /*67d0*/  CS2R R88, SRZ ;  /* 0x0000000000587805 */ /* 0x000fe2000001ff00 */
[----:B------:R-:W-:Y:S01]  /*67e0*/  IMAD.SHL.U32 R96, R22, 0x100, RZ ;  /* 0x0000010016607824 */ /* 0x000fe200078e00ff */
[----:B------:R-:W-:Y:S01]  /*67f0*/  CS2R R86, SRZ ;  /* 0x0000000000567805 */ /* 0x000fe2000001ff00 */
[----:B------:R-:W-:Y:S01]  /*6800*/  IMAD R67, R69, 0x80, R70 ;  /* 0x0000008045437824 */ /* 0x000fe200078e0246 */
[----:B------:R-:W-:Y:S01]  /*6810*/  CS2R R84, SRZ ;  /* 0x0000000000547805 */ /* 0x000fe2000001ff00 */
[----:B------:R-:W-:-:S02]  /*6820*/  IMAD.MOV.U32 R68, RZ, RZ, RZ ;  /* 0x000000ffff447224 */ /* 0x000fc400078e00ff */
[----:B-1----:R-:W-:Y:S01]  /*6830*/  @!P4 LEA R4, R109, UR41, 0x3 ;  /* 0x000000296d04cc11 */ /* 0x002fe2000f8e18ff */
[----:B------:R-:W-:Y:S01]  /*6840*/  IMAD.MOV.U32 R103, RZ, RZ, R108 ;  /* 0x000000ffff677224 */ /* 0x000fe200078e006c */
[----:B------:R-:W-:Y:S01]  /*6850*/  @!P4 SHF.L.U32 R3, R108, 0x1f, RZ ;  /* 0x0000001f6c03c819 */ /* 0x000fe200000006ff */
[----:B------:R-:W-:-:S03]  /*6860*/  IMAD.MOV.U32 R102, RZ, RZ, R109 ;  /* 0x000000ffff667224 */ /* 0x000fc600078e006d */
[----:B------:R-:W1:Y:S01]  /*6870*/  @!P4 SYNCS.PHASECHK.TRANS64.TRYWAIT P1, [R4+URZ+0x100], R3 ;  /* 0x000100030400c5a7 */ /* 0x000e6200080211ff */
[----:B--2---:R-:W-:-:S04]  /*6880*/  ISETP.NE.U32.AND P2, PT, RZ, UR4, PT ;  /* 0x00000004ff007c0c */ /* 0x004fc8000bf45070 */
[----:B------:R-:W-:Y:S01]  /*6890*/  ISETP.NE.AND.EX P2, PT, RZ, UR5, PT, P2 ;  /* 0x00000005ff007c0c */ /* 0x000fe2000bf45320 */
[----:B------:R2:W3:Y:S03]  /*68a0*/  SYNCS.PHASECHK.TRANS64.TRYWAIT P0, [R0+URZ+0x170], R2 ;  /* 0x00017002000075a7 */ /* 0x0004e600080011ff */
[----:B--2---:R-:W-:Y:S02]  /*68b0*/  SEL R2, RZ, 0xffffffff, P2 ;  /* 0xffffffffff027807 */ /* 0x004fe40001000000 */
[----:B-----5:R-:W-:-:S04]  /*68c0*/  FSETP.NEU.AND P2, PT, R82, RZ, PT ;  /* 0x000000ff5200720b */ /* 0x020fc80003f4d000 */
[----:B------:R-:W-:Y:S02]  /*68d0*/  SEL R0, RZ, 0xffffffff, P2 ;  /* 0xffffffffff007807 */ /* 0x000fe40001000000 */
[----:B------:R-:W-:-:S04]  /*68e0*/  LOP3.LUT P2, RZ, R94, 0xff, RZ, 0xc0, !PT ;  /* 0x000000ff5eff7812 */ /* 0x000fc8000784c0ff */
[----:B------:R-:W-:-:S04]  /*68f0*/  @P3 SEL R0, R2, R0, !P2 ;  /* 0x0000000002003207 */ /* 0x000fc80005000000 */
[----:B------:R-:W-:-:S04]  /*6900*/  LOP3.LUT R0, R0, 0x1, RZ, 0xc0, !PT ;  /* 0x0000000100007812 */ /* 0x000fc800078ec0ff */
[----:B------:R-:W-:-:S04]  /*6910*/  ISETP.NE.U32.AND P2, PT, R0, 0x1, PT ;  /* 0x000000010000780c */ /* 0x000fc80003f45070 */
[----:B------:R-:W-:Y:S02]  /*6920*/  P2R R116, PR, RZ, 0x4 ;  /* 0x00000004ff747803 */ /* 0x000fe40000000000 */
[----:B-1----:R-:W-:Y:S02]  /*6930*/  @!P4 SEL R104, RZ, 0x1, !P1 ;  /* 0x00000001ff68c807 */ /* 0x002fe40004800000 */
[----:B---3--:R-:W-:-:S07]  /*6940*/  SEL R97, RZ, 0x1, !P0 ;  /* 0x00000001ff617807 */ /* 0x008fce0004000000 */
.L_x_139:
[----:B------:R-:W-:Y:S01]  /*6950*/  ISETP.NE.AND P0, PT, R118, RZ, PT ;  /* 0x000000ff7600720c */ /* 0x000fe20003f05270 */
[----:B------:R-:W-:Y:S05]  /*6960*/  YIELD ;  /* 0x0000000000007946 */ /* 0x000fea0003800000 */
[----:B------:R-:W-:Y:S07]  /*6970*/  BSSY B1, `(.L_x_124) ;  /* 0x000002b000017945 */ /* 0x000fee0003800000 */
[----:B-1----:R-:W-:Y:S05]  /*6980*/  @P0 BRA `(.L_x_125) ;  /* 0x0000000000a40947 */ /* 0x002fea0003800000 */
[----:B------:R-:W-:Y:S01]  /*6990*/  ISETP.NE.AND P2, PT, R116, RZ, PT ;  /* 0x000000ff7400720c */ /* 0x000fe20003f45270 */
[----:B------:R-:W-:Y:S01]  /*69a0*/  BSSY B0, `(.L_x_126) ;  /* 0x000000f000007945 */ /* 0x000fe20003800000 */
[----:B------:R-:W-:Y:S02]  /*69b0*/  LOP3.LUT P1, RZ, R113, 0x80, RZ, 0xc0, !PT ;  /* 0x0000008071ff7812 */ /* 0x000fe4000782c0ff */
[----:B------:R-:W-:Y:S09]  /*69c0*/  PLOP3.LUT P0, PT, PT, PT, PT, 0x8, 0x80 ;  /* 0x000000000080781c */ /* 0x000ff20003f0e170 */
[----:B------:R-:W-:Y:S01]  /*69d0*/  @P2 IMAD R4, R109, 0x1000, R112 ;  /* 0x000010006d042824 */ /* 0x000fe200078e0270 */
[----:B------:R-:W-:Y:S02]  /*69e0*/  @P2 PLOP3.LUT P0, PT, P1, PT, PT, 0x80, 0x8 ;  /* 0x000000000008281c */ /* 0x000fe40000f0f070 */
[----:B------:R-:W-:Y:S01]  /*69f0*/  ISETP.NE.AND P1, PT, R104, RZ, PT ;  /* 0x000000ff6800720c */ /* 0x000fe20003f25270 */
[----:B------:R-:W-:Y:S04]  /*6a00*/  @P2 VIADD R3, R4, UR41 ;  /* 0x0000002904032c36 */ /* 0x000fe80008000000 */
[C---:B------:R-:W-:Y:S02]  /*6a10*/  @P2 VIADD R0, R3.reuse, 0x300 ;  /* 0x0000030003002836 */ /* 0x040fe40000000000 */
[----:B------:R-:W-:Y:S04]  /*6a20*/  @P2 VIADD R3, R3, 0x310 ;  /* 0x0000031003032836 */ /* 0x000fe80000000000 */
[----:B------:R-:W-:Y:S02]  /*6a30*/  @P0 VIADD R3, R0, 0xfffffff0 ;  /* 0xfffffff000030836 */ /* 0x000fe40000000000 */
[----:B------:R-:W-:Y:S05]  /*6a40*/  @P1 BRA `(.L_x_127) ;  /* 0x0000000000101947 */ /* 0x000fea0003800000 */
[----:B------:R-:W-:Y:S02]  /*6a50*/  LEA R2, R109, UR41, 0x3 ;  /* 0x000000296d027c11 */ /* 0x000fe4000f8e18ff */
[----:B------:R-:W-:Y:S04]  /*6a60*/  SHF.L.U32 R0, R108, 0x1f, RZ ;  /* 0x0000001f6c007819 */ /* 0x000fe800000006ff */
[----:B------:R-:W1:Y:S02]  /*6a70*/  SYNCS.PHASECHK.TRANS64.TRYWAIT P0, [R2+URZ+0x100], R0 ;  /* 0x00010000020075a7 */ /* 0x000e6400080011ff */
[----:B-1----:R-:W-:Y:S05]  /*6a80*/  @!P0 BRA `(.L_x_128) ;  /* 0x0000005000d48947 */ /* 0x002fea0003800000 */
.L_x_127:
[----:B------:R-:W-:Y:S05]  /*6a90*/  BSYNC B0 ;  /* 0x0000000000007941 */ /* 0x000fea0003800000 */
.L_x_126:
[----:B------:R-:W-:Y:S01]  /*6aa0*/  ISETP.NE.AND P0, PT, R116, RZ, PT ;  /* 0x000000ff7400720c */ /* 0x000fe20003f05270 */
[----:B-1----:R-:W-:Y:S01]  /*6ab0*/  IMAD.U32 R0, RZ, RZ, UR37 ;  /* 0x00000025ff007e24 */ /* 0x002fe2000f8e00ff */
[C---:B------:R-:W-:Y:S01]  /*6ac0*/  LEA R2, R102.reuse, UR41, 0x3 ;  /* 0x0000002966027c11 */ /* 0x040fe2000f8e18ff */
[----:B------:R-:W-:Y:S02]  /*6ad0*/  VIADD R102, R102, 0x1 ;  /* 0x0000000166667836 */ /* 0x000fe40000000000 */
[----:B------:R-:W-:Y:S02]  /*6ae0*/  VIADD R109, R109, 0x1 ;  /* 0x000000016d6d7836 */ /* 0x000fe40000000000 */
[----:B------:R-:W-:Y:S01]  /*6af0*/  VIADD R2, R2, 0x120 ;  /* 0x0000012002027836 */ /* 0x000fe20000000000 */
[----:B------:R-:W-:Y:S04]  /*6b00*/  ISETP.NE.AND P1, PT, R102, 0x4, PT ;  /* 0x000000046600780c */ /* 0x000fe80003f25270 */
[----:B------:R-:W-:Y:S01]  /*6b10*/  PRMT R0, R0, 0x654, R2 ;  /* 0x0000065400007816 */ /* 0x000fe20000000002 */
[----:B------:R1:W2:Y:S01]  /*6b20*/  @P0 LDS.128 R84, [R4+UR41+0x300] ;  /* 0x0003002904540984 */ /* 0x0002a20008000c00 */
[----:B------:R-:W-:Y:S02]  /*6b30*/  SEL R2, RZ, 0x1, P1 ;  /* 0x00000001ff027807 */ /* 0x000fe40000800000 */
[----:B------:R-:W-:Y:S02]  /*6b40*/  SEL R102, R102, RZ, P1 ;  /* 0x000000ff66667207 */ /* 0x000fe40000800000 */
[----:B------:R-:W-:Y:S01]  /*6b50*/  LOP3.LUT R103, R103, R2, RZ, 0x3c, !PT ;  /* 0x0000000267677212 */ /* 0x000fe200078e3cff */
[----:B------:R1:W3:Y:S01]  /*6b60*/  @P0 LDS.128 R88, [R3] ;  /* 0x0000000003580984 */ /* 0x0002e20000000c00 */
[C---:B------:R-:W-:Y:S01]  /*6b70*/  ISETP.NE.AND P0, PT, R109.reuse, 0x4, PT ;  /* 0x000000046d00780c */ /* 0x040fe20003f05270 */
[----:B------:R-:W-:Y:S01]  /*6b80*/  @!PT LDS RZ, [RZ] ;  /* 0x00000000fffff984 */ /* 0x000fe20000000800 */
[----:B------:R-:W-:Y:S01]  /*6b90*/  @!PT LDS RZ, [RZ] ;  /* 0x00000000fffff984 */ /* 0x000fe20000000800 */
[----:B------:R-:W-:Y:S01]  /*6ba0*/  @!PT LDS RZ, [RZ] ;  /* 0x00000000fffff984 */ /* 0x000fe20000000800 */
[----:B------:R-:W-:Y:S01]  /*6bb0*/  @!PT LDS RZ, [RZ] ;  /* 0x00000000fffff984 */ /* 0x000fe20000000800 */
[----:B------:R4:W-:Y:S06]  /*6bc0*/  MEMBAR.ALL.CTA ;  /* 0x0000000000007992 */ /* 0x0009ec0000008000 */
[----:B----4-:R-:W4:Y:S01]  /*6bd0*/  FENCE.VIEW.ASYNC.S ;  /* 0x00000000000073c6 */ /* 0x010f220000000000 */
[----:B------:R-:W-:Y:S01]  /*6be0*/  SEL R109, R109, RZ, P0 ;  /* 0x000000ff6d6d7207 */ /* 0x000fe20000000000 */
[----:B----4-:R4:W-:Y:S02]  /*6bf0*/  SYNCS.ARRIVE.TRANS64.RED.A1T0 RZ, [R0+URZ], RZ ;  /* 0x000000ff00ff79a7 */ /* 0x0109e400081004ff */
[----:B----4-:R-:W-:Y:S04]  /*6c00*/  SEL R0, RZ, 0x1, P0 ;  /* 0x00000001ff007807 */ /* 0x010fe80000000000 */
[----:B-12---:R-:W-:Y:S02]  /*6c10*/  LOP3.LUT R108, R108, R0, RZ, 0x3c, !PT ;  /* 0x000000006c6c7212 */ /* 0x006fe400078e3cff */
.L_x_125:
[----:B------:R-:W-:Y:S05]  /*6c20*/  BSYNC B1 ;  /* 0x0000000000017941 */ /* 0x000fea0003800000 */
.L_x_124:
[C---:B------:R-:W-:Y:S01]  /*6c30*/  LOP3.LUT P1, RZ, R68.reuse, R97, RZ, 0xfc, !PT ;  /* 0x0000006144ff7212 */ /* 0x040fe2000782fcff */
[----:B------:R-:W-:Y:S01]  /*6c40*/  IMAD.SHL.U32 R66, R68, 0x20, RZ ;  /* 0x0000002044427824 */ /* 0x000fe200078e00ff */
[----:B------:R-:W-:Y:S01]  /*6c50*/  LEA R95, R69, UR41, 0x3 ;  /* 0x00000029455f7c11 */ /* 0x000fe2000f8e18ff */
[----:B------:R-:W-:Y:S02]  /*6c60*/  BSSY B0, `(.L_x_129) ;  /* 0x0000009000007945 */ /* 0x000fe40003800000 */
[----:B------:R-:W-:Y:S05]  /*6c70*/  IMAD.IADD R2, R67, 0x1, R66 ;  /* 0x0000000143027824 */ /* 0x000fea00078e0242 */
[----:B------:R-:W-:Y:S04]  /*6c80*/  SHF.R.U32.HI R0, RZ, 0x15, R2 ;  /* 0x00000015ff007819 */ /* 0x000fe80000011602 */
[----:B------:R-:W-:Y:S01]  /*6c90*/  LOP3.LUT P0, RZ, R0, 0x3, R115, 0x48, !PT ;  /* 0x0000000300ff7812 */ /* 0x000fe20007804873 */
[----:B------:R-:W-:Y:S01]  /*6ca0*/  @!UPT UIADD3 URZ, UPT, UPT, URZ, URZ, URZ ;  /* 0x000000fffffff290 */ /* 0x000fe2000fffe0ff */
[----:B------:R-:W-:Y:S11]  /*6cb0*/  @P1 BRA `(.L_x_130) ;  /* 0x00000000000c1947 */ /* 0x000ff60003800000 */
[----:B------:R-:W-:Y:S04]  /*6cc0*/  SHF.L.U32 R0, R111, 0x1f, RZ ;  /* 0x0000001f6f007819 */ /* 0x000fe800000006ff */
[----:B------:R-:W1:Y:S02]  /*6cd0*/  SYNCS.PHASECHK.TRANS64.TRYWAIT P1, [R95+URZ+0x170], R0 ;  /* 0x000170005f0075a7 */ /* 0x000e6400080211ff */
[----:B-1----:R-:W-:Y:S05]  /*6ce0*/  @!P1 BRA `(.L_x_131) ;  /* 0x0000005000509947 */ /* 0x002fea0003800000 */
.L_x_130:
[----:B------:R-:W-:Y:S05]  /*6cf0*/  BSYNC B0 ;  /* 0x0000000000007941 */ /* 0x000fea0003800000 */
.L_x_129:
[----:B------:R-:W-:Y:S05]  /*6d00*/  @!P0 BRA `(.L_x_132) ;  /* 0x0000000000408947 */ /* 0x000fea0003800000 */
[----:B------:R-:W2:Y:S01]  /*6d10*/  LDCU.64 UR8, c[0x4][0x78] ;  /* 0x01000f00ff0877ac */ /* 0x000ea20008000a00 */
[----:B------:R-:W-:Y:S01]  /*6d20*/  MOV R15, 0x0 ;  /* 0x00000000000f7802 */ /* 0x000fe20000000f00 */
[----:B------:R-:W-:Y:S02]  /*6d30*/  HFMA2 R12, -RZ, RZ, 0, 5.9604644775390625e-08 ;  /* 0x00000001ff0c7431 */ /* 0x000fe400000001ff */
[----:B------:R-:W-:Y:S02]  /*6d40*/  IMAD.MOV.U32 R8, RZ, RZ, 0x192 ;  /* 0x00000192ff087424 */ /* 0x000fe400078e00ff */
[----:B------:R-:W-:Y:S01]  /*6d50*/  IMAD.MOV.U32 R13, RZ, RZ, RZ ;  /* 0x000000ffff0d7224 */ /* 0x000fe200078e00ff */
[----:B------:R-:W4:Y:S01]  /*6d60*/  LDCU.64 UR6, c[0x4][0x80] ;  /* 0x01001000ff0677ac */ /* 0x000f220008000a00 */
[----:B------:R-:W1:Y:S01]  /*6d70*/  LDC.64 R14, c[0x4][R15] ;  /* 0x010000000f0e7b82 */ /* 0x000e620000000a00 */
[----:B------:R-:W5:Y:S01]  /*6d80*/  LDCU.64 UR4, c[0x4][0x18] ;  /* 0x01000300ff0477ac */ /* 0x000f620008000a00 */
[----:B--2---:R-:W-:Y:S01]  /*6d90*/  MOV R5, UR9 ;  /* 0x0000000900057c02 */ /* 0x004fe20008000f00 */
[----:B------:R-:W-:Y:S01]  /*6da0*/  IMAD.U32 R4, RZ, RZ, UR8 ;  /* 0x00000008ff047e24 */ /* 0x000fe2000f8e00ff */
[----:B----4-:R-:W-:Y:S01]  /*6db0*/  MOV R7, UR7 ;  /* 0x0000000700077c02 */ /* 0x010fe20008000f00 */
[----:B------:R-:W-:Y:S01]  /*6dc0*/  IMAD.U32 R6, RZ, RZ, UR6 ;  /* 0x00000006ff067e24 */ /* 0x000fe2000f8e00ff */
[----:B-----5:R-:W-:Y:S01]  /*6dd0*/  MOV R11, UR5 ;  /* 0x00000005000b7c02 */ /* 0x020fe20008000f00 */
[----:B------:R-:W-:Y:S02]  /*6de0*/  IMAD.U32 R10, RZ, RZ, UR4 ;  /* 0x00000004ff0a7e24 */ /* 0x000fe4000f8e00ff */
[----:B------:R-:W-:Y:S07]  /*6df0*/  LEPC R20, `(.L_x_132) ;  /* 0x000000001014794e */ /* 0x000fee0000000000 */
[----:B-1-3--:R-:W-:Y:S05]  /*6e00*/  CALL.ABS.NOINC R14 ;  /* 0x000000000e007343 */ /* 0x00afea0003c00000 */
.L_x_132:
[----:B------:R-:W-:Y:S01]  /*6e10*/  ISETP.NE.AND P2, PT, R68, 0x3, PT ;  /* 0x000000034400780c */ /* 0x000fe20003f45270 */
[----:B------:R-:W-:Y:S05]  /*6e20*/  WARPSYNC.ALL ;  /* 0x0000000000007948 */ /* 0x000fea0003800000 */
[----:B------:R-:W-:Y:S01]  /*6e30*/  R2UR UR4, R2 ;  /* 0x00000000020472ca */ /* 0x000fe200000e0000 */
[----:B------:R-:W-:Y:S01]  /*6e40*/  USHF.L.U32 UR8, UR42, 0xc, URZ ;  /* 0x0000000c2a087899 */ /* 0x000fe200080006ff */
[-C--:B------:R-:W-:Y:S01]  /*6e50*/  F2FP.F16.E4M3.UNPACK_B R4, R84.reuse ;  /* 0x00000054ff04723e */ /* 0x080fe200020006ff */
[----:B------:R-:W-:Y:S01]  /*6e60*/  HFMA2 R77, -RZ, RZ, 0.8349609375, 5.424022674560546875e-06 ;  /* 0x3aae005bff4d7431 */ /* 0x000fe200000001ff */
[-C--:B-1----:R-:W-:Y:S01]  /*6e70*/  F2FP.F16.E4M3.UNPACK_B R0, R85.reuse ;  /* 0x00000055ff00723e */ /* 0x082fe200020006ff */
[----:B------:R-:W-:Y:S01]  /*6e80*/  HFMA2 R76, -RZ, RZ, 1.28515625, -179.25 ;  /* 0x3d24d99aff4c7431 */ /* 0x000fe200000001ff */
[----:B------:R-:W-:Y:S01]  /*6e90*/  F2FP.F16.E4M3.UNPACK_B R2, R85.H1 ;  /* 0x00000055ff02723e */ /* 0x000fe200030006ff */
[----:B------:R-:W-:Y:S01]  /*6ea0*/  HADD2.F32 R36, -RZ, R4.H0_H0 ;  /* 0x20000004ff247230 */ /* 0x000fe20000004100 */
[----:B------:R-:W-:Y:S01]  /*6eb0*/  F2FP.F16.E4M3.UNPACK_B R3, R84.H1 ;  /* 0x00000054ff03723e */ /* 0x000fe200030006ff */
[--C-:B------:R-:W-:Y:S01]  /*6ec0*/  HADD2.F32 R40, -RZ, R0.reuse.H0_H0 ;  /* 0x20000000ff287230 */ /* 0x100fe20000004100 */
[----:B------:R-:W-:Y:S01]  /*6ed0*/  MOV R83, 0x38eb4c3a ;  /* 0x38eb4c3a00537802 */ /* 0x000fe20000000f00 */
[----:B------:R-:W-:Y:S01]  /*6ee0*/  HADD2.F32 R41, -RZ, R0.H1_H1 ;  /* 0x30000000ff297230 */ /* 0x000fe20000004100 */
[----:B------:R-:W-:Y:S01]  /*6ef0*/  F2FP.F16.E4M3.UNPACK_B R0, R86 ;  /* 0x00000056ff00723e */ /* 0x000fe200020006ff */
[----:B------:R-:W-:Y:S01]  /*6f00*/  HADD2.F32 R37, -RZ, R4.H1_H1 ;  /* 0x30000004ff257230 */ /* 0x000fe20000004100 */
[----:B------:R-:W-:Y:S01]  /*6f10*/  MOV R75, 0x3e235519 ;  /* 0x3e235519004b7802 */ /* 0x000fe20000000f00 */
[----:B------:R-:W1:Y:S01]  /*6f20*/  LDTM.x32 R4, tmem[UR4] ;  /* 0x00000004000479ee */ /* 0x000e6200082c0000 */
[----:B------:R-:W-:Y:S01]  /*6f30*/  LOP3.LUT P6, RZ, R113, 0x80, RZ, 0xc0, !PT ;  /* 0x0000008071ff7812 */ /* 0x000fe200078cc0ff */
[--C-:B------:R-:W-:Y:S01]  /*6f40*/  HADD2.F32 R44, -RZ, R0.reuse.H0_H0 ;  /* 0x20000000ff2c7230 */ /* 0x100fe20000004100 */
[----:B------:R-:W-:Y:S01]  /*6f50*/  @!P2 IADD3 R95, PT, PT, R95, 0x190, RZ ;  /* 0x000001905f5fa810 */ /* 0x000fe20007ffe0ff */
[----:B------:R-:W-:Y:S01]  /*6f60*/  HADD2.F32 R45, -RZ, R0.H1_H1 ;  /* 0x30000000ff2d7230 */ /* 0x000fe20000004100 */
[-C--:B------:R-:W-:Y:S01]  /*6f70*/  F2FP.F16.E4M3.UNPACK_B R0, R87.reuse.H1 ;  /* 0x00000057ff00723e */ /* 0x080fe200030006ff */
[--C-:B------:R-:W-:Y:S01]  /*6f80*/  HADD2.F32 R43, -RZ, R2.reuse.H1_H1 ;  /* 0x30000002ff2b7230 */ /* 0x100fe20000004100 */
[----:B------:R-:W-:Y:S01]  /*6f90*/  @!P2 LOP3.LUT R95, R95, 0xfefffff8, RZ, 0xc0, !PT ;  /* 0xfefffff85f5fa812 */ /* 0x000fe200078ec0ff */
[----:B------:R-:W-:Y:S01]  /*6fa0*/  HADD2.F32 R42, -RZ, R2.H0_H0 ;  /* 0x20000002ff2a7230 */ /* 0x000fe20000004100 */
[----:B------:R-:W-:Y:S01]  /*6fb0*/  F2FP.F16.E4M3.UNPACK_B R2, R87 ;  /* 0x00000057ff02723e */ /* 0x000fe200020006ff */
[--C-:B------:R-:W-:Y:S01]  /*6fc0*/  HADD2.F32 R50, -RZ, R0.reuse.H0_H0 ;  /* 0x20000000ff327230 */ /* 0x100fe20000004100 */
[----:B------:R-:W-:Y:S01]  /*6fd0*/  @!P2 NOP ;  /* 0x000000000000a918 */ /* 0x000fe20000000000 */
[----:B------:R-:W-:Y:S01]  /*6fe0*/  HADD2.F32 R51, -RZ, R0.H1_H1 ;  /* 0x30000000ff337230 */ /* 0x000fe20000004100 */
[----:B---3--:R-:W-:Y:S01]  /*6ff0*/  F2FP.F16.E4M3.UNPACK_B R0, R89 ;  /* 0x00000059ff00723e */ /* 0x008fe200020006ff */
[--C-:B------:R-:W-:Y:S01]  /*7000*/  HADD2.F32 R49, -RZ, R2.reuse.H1_H1 ;  /* 0x30000002ff317230 */ /* 0x100fe20000004100 */
[----:B-1----:R1:W-:Y:S01]  /*7010*/  @!P2 SYNCS.ARRIVE.TRANS64.RED.A1T0 RZ, [R95+URZ], RZ ;  /* 0x000000ff5fffa9a7 */ /* 0x0023e200081004ff */
[----:B------:R-:W-:Y:S01]  /*7020*/  HADD2.F32 R48, -RZ, R2.H0_H0 ;  /* 0x20000002ff307230 */ /* 0x000fe20000004100 */
[----:B------:R-:W-:Y:S01]  /*7030*/  F2FP.F16.E4M3.UNPACK_B R2, R88 ;  /* 0x00000058ff02723e */ /* 0x000fe200020006ff */
[--C-:B------:R-:W-:Y:S01]  /*7040*/  HADD2.F32 R39, -RZ, R3.reuse.H1_H1 ;  /* 0x30000003ff277230 */ /* 0x100fe20000004100 */
[----:B------:R-:W-:Y:S01]  /*7050*/  BSSY.RECONVERGENT B0, `(.L_x_133) ;  /* 0x00003bd000007945 */ /* 0x000fe20003800200 */
[----:B------:R-:W-:Y:S01]  /*7060*/  HADD2.F32 R38, -RZ, R3.H0_H0 ;  /* 0x20000003ff267230 */ /* 0x000fe20000004100 */
[----:B------:R-:W-:Y:S01]  /*7070*/  F2FP.F16.E4M3.UNPACK_B R3, R86.H1 ;  /* 0x00000056ff03723e */ /* 0x000fe200030006ff */
[--C-:B------:R-:W-:Y:S02]  /*7080*/  HADD2.F32 R56, -RZ, R0.reuse.H0_H0 ;  /* 0x20000000ff387230 */ /* 0x100fe40000004100 */
[----:B------:R-:W-:Y:S01]  /*7090*/  HADD2.F32 R57, -RZ, R0.H1_H1 ;  /* 0x30000000ff397230 */ /* 0x000fe20000004100 */
[----:B------:R-:W-:Y:S01]  /*70a0*/  F2FP.F16.E4M3.UNPACK_B R0, R90 ;  /* 0x0000005aff00723e */ /* 0x000fe200020006ff */
[--C-:B------:R-:W-:Y:S02]  /*70b0*/  HADD2.F32 R52, -RZ, R2.reuse.H0_H0 ;  /* 0x20000002ff347230 */ /* 0x100fe40000004100 */
[C---:B------:R-:W-:Y:S01]  /*70c0*/  FMUL R7, R71.reuse, R7 ;  /* 0x0000000747077220 */ /* 0x040fe20000400000 */
[----:B------:R-:W-:Y:S01]  /*70d0*/  HADD2.F32 R53, -RZ, R2.H1_H1 ;  /* 0x30000002ff357230 */ /* 0x000fe20000004100 */
[----:B------:R-:W-:Y:S01]  /*70e0*/  F2FP.F16.E4M3.UNPACK_B R2, R89.H1 ;  /* 0x00000059ff02723e */ /* 0x000fe200030006ff */
        /* <DEDUP_REMOVED lines=18> */
[----:B------:R-:W-:Y:S02]  /*7210*/  HADD2.F32 R74, -RZ, R0.H1_H1 ;  /* 0x30000000ff4a7230 */ /* 0x000fe40000004100 */
[C---:B------:R-:W-:Y:S01]  /*7220*/  FMUL R0, R71.reuse, R4 ;  /* 0x0000000447007220 */ /* 0x040fe20000400000 */
[--C-:B------:R-:W-:Y:S02]  /*7230*/  HADD2.F32 R64, -RZ, R2.reuse.H0_H0 ;  /* 0x20000002ff407230 */ /* 0x100fe40000004100 */
[C---:B------:R-:W-:Y:S01]  /*7240*/  FMUL R4, R71.reuse, R8 ;  /* 0x0000000847047220 */ /* 0x040fe20000400000 */
[----:B------:R-:W-:Y:S02]  /*7250*/  HADD2.F32 R72, -RZ, R2.H1_H1 ;  /* 0x30000002ff487230 */ /* 0x000fe40000004100 */
[C---:B------:R-:W-:Y:S01]  /*7260*/  FMUL R2, R71.reuse, R5 ;  /* 0x0000000547027220 */ /* 0x040fe20000400000 */
[--C-:B------:R-:W-:Y:S02]  /*7270*/  HADD2.F32 R62, -RZ, R3.reuse.H0_H0 ;  /* 0x20000003ff3e7230 */ /* 0x100fe40000004100 */
[C---:B------:R-:W-:Y:S01]  /*7280*/  FFMA R0, R82.reuse, R36, R0 ;  /* 0x0000002452007223 */ /* 0x040fe20000000000 */
[----:B------:R-:W-:Y:S02]  /*7290*/  HADD2.F32 R63, -RZ, R3.H1_H1 ;  /* 0x30000003ff3f7230 */ /* 0x000fe40000004100 */
[C---:B------:R-:W-:Y:S01]  /*72a0*/  FMUL R3, R71.reuse, R6 ;  /* 0x0000000647037220 */ /* 0x040fe20000400000 */
[C---:B------:R-:W-:Y:S01]  /*72b0*/  FFMA R2, R82.reuse, R37, R2 ;  /* 0x0000002552027223 */ /* 0x040fe20000000002 */
[C---:B------:R-:W-:Y:S01]  /*72c0*/  FMUL R5, R71.reuse, R9 ;  /* 0x0000000947057220 */ /* 0x040fe20000400000 */
[C---:B------:R-:W-:Y:S01]  /*72d0*/  FMUL R6, R71.reuse, R10 ;  /* 0x0000000a47067220 */ /* 0x040fe20000400000 */
[C---:B------:R-:W-:Y:S01]  /*72e0*/  FFMA R3, R82.reuse, R38, R3 ;  /* 0x0000002652037223 */ /* 0x040fe20000000003 */
[C---:B------:R-:W-:Y:S01]  /*72f0*/  FFMA R7, R82.reuse, R39, R7 ;  /* 0x0000002752077223 */ /* 0x040fe20000000007 */
[C---:B------:R-:W-:Y:S01]  /*7300*/  FMUL R8, R71.reuse, R12 ;  /* 0x0000000c47087220 */ /* 0x040fe20000400000 */
[C---:B------:R-:W-:Y:S01]  /*7310*/  FFMA R4, R82.reuse, R40, R4 ;  /* 0x0000002852047223 */ /* 0x040fe20000000004 */
[C---:B------:R-:W-:Y:S01]  /*7320*/  FMUL R9, R71.reuse, R13 ;  /* 0x0000000d47097220 */ /* 0x040fe20000400000 */
[C---:B------:R-:W-:Y:S01]  /*7330*/  FFMA R5, R82.reuse, R41, R5 ;  /* 0x0000002952057223 */ /* 0x040fe20000000005 */
[C---:B------:R-:W-:Y:S01]  /*7340*/  FMUL R10, R71.reuse, R14 ;  /* 0x0000000e470a7220 */ /* 0x040fe20000400000 */
[C---:B------:R-:W-:Y:S01]  /*7350*/  FFMA R6, R82.reuse, R42, R6 ;  /* 0x0000002a52067223 */ /* 0x040fe20000000006 */
        /* <DEDUP_REMOVED lines=22> */
[----:B------:R-:W-:Y:S01]  /*74c0*/  FFMA R20, R82, R56, R20 ;  /* 0x0000003852147223 */ /* 0x000fe20000000014 */
[C---:B------:R-:W-:Y:S01]  /*74d0*/  FMUL R24, R71.reuse, R28 ;  /* 0x0000001c47187220 */ /* 0x040fe20000400000 */
[----:B------:R-:W-:Y:S01]  /*74e0*/  FMUL R37, R0, 0.70710676908493041992 ;  /* 0x3f3504f300257820 */ /* 0x000fe20000400000 */
[C---:B------:R-:W-:Y:S01]  /*74f0*/  FFMA R21, R82.reuse, R57, R21 ;  /* 0x0000003952157223 */ /* 0x040fe20000000015 */
[C---:B------:R-:W-:Y:S01]  /*7500*/  FMUL R25, R71.reuse, R29 ;  /* 0x0000001d47197220 */ /* 0x040fe20000400000 */
[C---:B------:R-:W-:Y:S01]  /*7510*/  FFMA R22, R82.reuse, R58, R22 ;  /* 0x0000003a52167223 */ /* 0x040fe20000000016 */
[----:B------:R-:W-:Y:S01]  /*7520*/  FMUL R26, R71, R30 ;  /* 0x0000001e471a7220 */ /* 0x000fe20000400000 */
[----:B------:R-:W-:Y:S01]  /*7530*/  FSETP.GE.AND P0, PT, |R37|, 1.0029599666595458984, PT ;  /* 0x3f8060fe2500780b */ /* 0x000fe20003f06200 */
[C---:B------:R-:W-:Y:S01]  /*7540*/  FMUL R28, R71.reuse, R32 ;  /* 0x00000020471c7220 */ /* 0x040fe20000400000 */
[C---:B------:R-:W-:Y:S01]  /*7550*/  FFMA R27, R82.reuse, R59, R27 ;  /* 0x0000003b521b7223 */ /* 0x040fe2000000001b */
[----:B------:R-:W-:Y:S01]  /*7560*/  FMUL R31, R71, R31 ;  /* 0x0000001f471f7220 */ /* 0x000fe20000400000 */
[C---:B------:R-:W-:Y:S01]  /*7570*/  FFMA R24, R82.reuse, R60, R24 ;  /* 0x0000003c52187223 */ /* 0x040fe20000000018 */
[----:B------:R-:W-:Y:S01]  /*7580*/  FMUL R32, R37, R37 ;  /* 0x0000002525207220 */ /* 0x000fe20000400000 */
[C---:B------:R-:W-:Y:S01]  /*7590*/  FFMA R25, R82.reuse, R61, R25 ;  /* 0x0000003d52197223 */ /* 0x040fe20000000019 */
[----:B------:R-:W-:Y:S01]  /*75a0*/  FMUL R29, R71, R33 ;  /* 0x00000021471d7220 */ /* 0x000fe20000400000 */
[C---:B------:R-:W-:Y:S01]  /*75b0*/  FFMA R26, R82.reuse, R62, R26 ;  /* 0x0000003e521a7223 */ /* 0x040fe2000000001a */
[C---:B------:R-:W-:Y:S01]  /*75c0*/  FFMA R31, R82.reuse, R63, R31 ;  /* 0x0000003f521f7223 */ /* 0x040fe2000000001f */
[----:B------:R-:W-:Y:S01]  /*75d0*/  FSEL R36, |R37|, R32, P0 ;  /* 0x0000002025247208 */ /* 0x000fe20000000200 */
[C---:B------:R-:W-:Y:S01]  /*75e0*/  FFMA R28, R82.reuse, R64, R28 ;  /* 0x00000040521c7223 */ /* 0x040fe2000000001c */
[----:B------:R-:W-:Y:S01]  /*75f0*/  FSEL R32, -R77, -0.00082130916416645050049, P0 ;  /* 0xba574d204d207808 */ /* 0x000fe20000000100 */
[----:B------:R-:W-:Y:S01]  /*7600*/  FFMA R29, R82, R72, R29 ;  /* 0x00000048521d7223 */ /* 0x000fe2000000001d */
[----:B------:R-:W-:Y:S01]  /*7610*/  MOV R72, 0x3c09919f ;  /* 0x3c09919f00487802 */ /* 0x000fe20000000f00 */
[----:B------:R-:W-:Y:S01]  /*7620*/  FMUL R30, R71, R34 ;  /* 0x00000022471e7220 */ /* 0x000fe20000400000 */
[----:B------:R-:W-:Y:S01]  /*7630*/  FSEL R34, R83, 8.4834944573231041431e-05, P0 ;  /* 0x38b1e96a53227808 */ /* 0x000fe20000000000 */
[----:B------:R-:W-:Y:S01]  /*7640*/  FMUL R35, R71, R35 ;  /* 0x0000002347237220 */ /* 0x000fe20000400000 */
[----:B------:R-:W-:Y:S01]  /*7650*/  FSEL R33, R72, 0.0052134888246655464172, P0 ;  /* 0x3baad5ea48217808 */ /* 0x000fe20000000000 */
[C---:B------:R-:W-:Y:S01]  /*7660*/  FFMA R30, R82.reuse, R73, R30 ;  /* 0x00000049521e7223 */ /* 0x040fe2000000001e */
[----:B------:R-:W-:Y:S01]  /*7670*/  MOV R73, 0x3f210a14 ;  /* 0x3f210a1400497802 */ /* 0x000fe20000000f00 */
[----:B------:R-:W-:Y:S01]  /*7680*/  FFMA R35, R82, R74, R35 ;  /* 0x0000004a52237223 */ /* 0x000fe20000000023 */
[-C--:B------:R-:W-:Y:S01]  /*7690*/  FFMA R32, R34, R36.reuse, R32 ;  /* 0x0000002422207223 */ /* 0x080fe20000000020 */
[----:B------:R-:W-:Y:S01]  /*76a0*/  FSEL R34, -R76, -0.026868773624300956726, P0 ;  /* 0xbcdc1be74c227808 */ /* 0x000fe20000000100 */
[----:B------:R-:W-:Y:S02]  /*76b0*/  HFMA2 R74, -RZ, RZ, 1.8525390625, -0.310791015625 ;  /* 0x3f69b4f9ff4a7431 */ /* 0x000fe400000001ff */
[----:B------:R-:W-:Y:S01]  /*76c0*/  FMUL R38, R2, 0.70710676908493041992 ;  /* 0x3f3504f302267820 */ /* 0x000fe20000400000 */
[-C--:B------:R-:W-:Y:S01]  /*76d0*/  FFMA R33, R32, R36.reuse, R33 ;  /* 0x0000002420217223 */ /* 0x080fe20000000021 */
[----:B------:R-:W-:Y:S01]  /*76e0*/  FSEL R32, R75, 0.11284004896879196167, P0 ;  /* 0x3de718af4b207808 */ /* 0x000fe20000000000 */
[----:B------:R-:W-:Y:S02]  /*76f0*/  FMUL R121, R0, 0.5 ;  /* 0x3f00000000797820 */ /* 0x000fe40000400000 */
[----:B------:R-:W-:Y:S01]  /*7700*/  FSETP.GE.AND P1, PT, |R38|, 1.0029599666595458984, PT ;  /* 0x3f8060fe2600780b */ /* 0x000fe20003f26200 */
[-C--:B------:R-:W-:Y:S01]  /*7710*/  FFMA R34, R33, R36.reuse, R34 ;  /* 0x0000002421227223 */ /* 0x080fe20000000022 */
[----:B------:R-:W-:Y:S03]  /*7720*/  FSEL R33, R74, -0.37612664699554443359, P0 ;  /* 0xbec093ac4a217808 */ /* 0x000fe60000000000 */
[-C--:B------:R-:W-:Y:S01]  /*7730*/  FFMA R32, R34, R36.reuse, R32 ;  /* 0x0000002422207223 */ /* 0x080fe20000000020 */
[----:B------:R-:W-:Y:S03]  /*7740*/  FSEL R34, R73, 0.12837915122509002686, P0 ;  /* 0x3e0375d349227808 */ /* 0x000fe60000000000 */
[-C--:B------:R-:W-:Y:S01]  /*7750*/  FFMA R33, R32, R36.reuse, R33 ;  /* 0x0000002420217223 */ /* 0x080fe20000000021 */
[----:B------:R-:W-:Y:S03]  /*7760*/  FSEL R32, -R36, R37, P0 ;  /* 0x0000002524207208 */ /* 0x000fe60000000100 */
[----:B------:R-:W-:Y:S01]  /*7770*/  FFMA R34, R33, R36, R34 ;  /* 0x0000002421227223 */ /* 0x000fe20000000022 */
[----:B------:R-:W-:Y:S01]  /*7780*/  FSEL R36, R83, 8.4834944573231041431e-05, P1 ;  /* 0x38b1e96a53247808 */ /* 0x000fe20000800000 */
[----:B------:R-:W-:Y:S02]  /*7790*/  FMUL R33, R38, R38 ;  /* 0x0000002626217220 */ /* 0x000fe40000400000 */
[----:B------:R-:W-:Y:S01]  /*77a0*/  FFMA R32, R34, R32, R32 ;  /* 0x0000002022207223 */ /* 0x000fe20000000020 */
[----:B------:R-:W-:Y:S02]  /*77b0*/  FSEL R34, R72, 0.0052134888246655464172, P1 ;  /* 0x3baad5ea48227808 */ /* 0x000fe40000800000 */
[----:B------:R-:W-:Y:S01]  /*77c0*/  FSEL R40, |R38|, R33, P1 ;  /* 0x0000002126287208 */ /* 0x000fe20000800200 */
[----:B------:R-:W2:Y:S01]  /*77d0*/  @P0 MUFU.EX2 R39, R32 ;  /* 0x0000002000270308 */ /* 0x000ea20000000800 */
[----:B------:R-:W-:Y:S05]  /*77e0*/  FSEL R33, -R77, -0.00082130916416645050049, P1 ;  /* 0xba574d204d217808 */ /* 0x000fea0000800100 */
[-C--:B------:R-:W-:Y:S01]  /*77f0*/  FFMA R33, R36, R40.reuse, R33 ;  /* 0x0000002824217223 */ /* 0x080fe20000000021 */
[----:B------:R-:W-:Y:S03]  /*7800*/  FSEL R36, -R76, -0.026868773624300956726, P1 ;  /* 0xbcdc1be74c247808 */ /* 0x000fe60000800100 */
[-C--:B------:R-:W-:Y:S01]  /*7810*/  FFMA R34, R33, R40.reuse, R34 ;  /* 0x0000002821227223 */ /* 0x080fe20000000022 */
[----:B------:R-:W-:Y:S03]  /*7820*/  FSEL R33, R75, 0.11284004896879196167, P1 ;  /* 0x3de718af4b217808 */ /* 0x000fe60000800000 */
[-C--:B------:R-:W-:Y:S01]  /*7830*/  FFMA R36, R34, R40.reuse, R36 ;  /* 0x0000002822247223 */ /* 0x080fe20000000024 */
[----:B------:R-:W-:Y:S01]  /*7840*/  FSEL R34, R74, -0.37612664699554443359, P1 ;  /* 0xbec093ac4a227808 */ /* 0x000fe20000800000 */
[----:B--2---:R-:W-:Y:S02]  /*7850*/  @P0 FADD R41, -R39, 1 ;  /* 0x3f80000027290421 */ /* 0x004fe40000000100 */
[-C--:B------:R-:W-:Y:S01]  /*7860*/  FFMA R33, R36, R40.reuse, R33 ;  /* 0x0000002824217223 */ /* 0x080fe20000000021 */
[----:B------:R-:W-:Y:S01]  /*7870*/  FSEL R36, R73, 0.12837915122509002686, P1 ;  /* 0x3e0375d349247808 */ /* 0x000fe20000800000 */
[----:B------:R-:W-:Y:S01]  /*7880*/  FMUL R39, R3, 0.70710676908493041992 ;  /* 0x3f3504f303277820 */ /* 0x000fe20000400000 */
[----:B------:R-:W-:Y:S01]  /*7890*/  @P0 LOP3.LUT R32, R41, 0x80000000, R37, 0xb8, !PT ;  /* 0x8000000029200812 */ /* 0x000fe200078eb825 */
[----:B------:R-:W-:Y:S01]  /*78a0*/  FFMA R34, R33, R40, R34 ;  /* 0x0000002821227223 */ /* 0x000fe20000000022 */
[----:B------:R-:W-:Y:S01]  /*78b0*/  FSEL R33, -R40, R38, P1 ;  /* 0x0000002628217208 */ /* 0x000fe20000800100 */
[C---:B------:R-:W-:Y:S01]  /*78c0*/  FMUL R37, R39.reuse, R39 ;  /* 0x0000002727257220 */ /* 0x040fe20000400000 */
[C---:B------:R-:W-:Y:S01]  /*78d0*/  FSETP.GE.AND P0, PT, |R39|.reuse, 1.0029599666595458984, PT ;  /* 0x3f8060fe2700780b */ /* 0x040fe20003f06200 */
[----:B------:R-:W-:Y:S01]  /*78e0*/  FFMA R36, R34, R40, R36 ;  /* 0x0000002822247223 */ /* 0x000fe20000000024 */
[----:B------:R-:W-:Y:S02]  /*78f0*/  FADD R32, R32, 1 ;  /* 0x3f80000020207421 */ /* 0x000fe40000000000 */
[----:B------:R-:W-:Y:S01]  /*7900*/  FSEL R41, |R39|, R37, P0 ;  /* 0x0000002527297208 */ /* 0x000fe20000000200 */
[----:B------:R-:W-:Y:S01]  /*7910*/  FFMA R33, R36, R33, R33 ;  /* 0x0000002124217223 */ /* 0x000fe20000000021 */
[----:B------:R-:W-:Y:S01]  /*7920*/  FSEL R37, R83, 8.4834944573231041431e-05, P0 ;  /* 0x38b1e96a53257808 */ /* 0x000fe20000000000 */
[----:B------:R-:W-:Y:S01]  /*7930*/  FMUL R32, R32, R121 ;  /* 0x0000007920207220 */ /* 0x000fe20000400000 */
[----:B------:R-:W-:Y:S01]  /*7940*/  FSEL R34, -R77, -0.00082130916416645050049, P0 ;  /* 0xba574d204d227808 */ /* 0x000fe20000000100 */
[----:B------:R-:W2:Y:S01]  /*7950*/  @P1 MUFU.EX2 R40, R33 ;  /* 0x0000002100281308 */ /* 0x000ea20000000800 */
[----:B------:R-:W-:Y:S03]  /*7960*/  FSEL R36, R72, 0.0052134888246655464172, P0 ;  /* 0x3baad5ea48247808 */ /* 0x000fe60000000000 */
[-C--:B------:R-:W-:Y:S01]  /*7970*/  FFMA R34, R37, R41.reuse, R34 ;  /* 0x0000002925227223 */ /* 0x080fe20000000022 */
[----:B------:R-:W-:Y:S03]  /*7980*/  FSEL R37, -R76, -0.026868773624300956726, P0 ;  /* 0xbcdc1be74c257808 */ /* 0x000fe60000000100 */
[-C--:B------:R-:W-:Y:S01]  /*7990*/  FFMA R36, R34, R41.reuse, R36 ;  /* 0x0000002922247223 */ /* 0x080fe20000000024 */
[----:B------:R-:W-:Y:S03]  /*79a0*/  FSEL R34, R75, 0.11284004896879196167, P0 ;  /* 0x3de718af4b227808 */ /* 0x000fe60000000000 */
[-C--:B------:R-:W-:Y:S01]  /*79b0*/  FFMA R37, R36, R41.reuse, R37 ;  /* 0x0000002924257223 */ /* 0x080fe20000000025 */
[----:B------:R-:W-:Y:S03]  /*79c0*/  FSEL R36, R74, -0.37612664699554443359, P0 ;  /* 0xbec093ac4a247808 */ /* 0x000fe60000000000 */
[-C--:B------:R-:W-:Y:S01]  /*79d0*/  FFMA R34, R37, R41.reuse, R34 ;  /* 0x0000002925227223 */ /* 0x080fe20000000022 */
[----:B------:R-:W-:Y:S01]  /*79e0*/  FSEL R37, R73, 0.12837915122509002686, P0 ;  /* 0x3e0375d349257808 */ /* 0x000fe20000000000 */
[----:B--2---:R-:W-:Y:S01]  /*79f0*/  @P1 FADD R42, -R40, 1 ;  /* 0x3f800000282a1421 */ /* 0x004fe20000000100 */
[----:B------:R-:W-:Y:S01]  /*7a00*/  FMUL R40, R7, 0.70710676908493041992 ;  /* 0x3f3504f307287820 */ /* 0x000fe20000400000 */
[----:B------:R-:W-:Y:S01]  /*7a10*/  FFMA R36, R34, R41, R36 ;  /* 0x0000002922247223 */ /* 0x000fe20000000024 */
[----:B------:R-:W-:Y:S02]  /*7a20*/  FSEL R34, -R41, R39, P0 ;  /* 0x0000002729227208 */ /* 0x000fe40000000100 */
[----:B------:R-:W-:Y:S01]  /*7a30*/  @P1 LOP3.LUT R33, R42, 0x80000000, R38, 0xb8, !PT ;  /* 0x800000002a211812 */ /* 0x000fe200078eb826 */
[----:B------:R-:W-:Y:S01]  /*7a40*/  FFMA R37, R36, R41, R37 ;  /* 0x0000002924257223 */ /* 0x000fe20000000025 */
[C---:B------:R-:W-:Y:S01]  /*7a50*/  FSETP.GE.AND P1, PT, |R40|.reuse, 1.0029599666595458984, PT ;  /* 0x3f8060fe2800780b */ /* 0x040fe20003f26200 */
[C---:B------:R-:W-:Y:S02]  /*7a60*/  FMUL R36, R40.reuse, R40 ;  /* 0x0000002828247220 */ /* 0x040fe40000400000 */
[----:B------:R-:W-:Y:S01]  /*7a70*/  FFMA R34, R37, R34, R34 ;  /* 0x0000002225227223 */ /* 0x000fe20000000022 */
[----:B------:R-:W-:Y:S02]  /*7a80*/  FSEL R38, R83, 8.4834944573231041431e-05, P1 ;  /* 0x38b1e96a53267808 */ /* 0x000fe40000800000 */
[----:B------:R-:W-:Y:S01]  /*7a90*/  FSEL R42, |R40|, R36, P1 ;  /* 0x00000024282a7208 */ /* 0x000fe20000800200 */
[----:B------:R-:W2:Y:S01]  /*7aa0*/  @P0 MUFU.EX2 R41, R34 ;  /* 0x0000002200290308 */ /* 0x000ea20000000800 */
[----:B------:R-:W-:Y:S02]  /*7ab0*/  FSEL R36, -R77, -0.00082130916416645050049, P1 ;  /* 0xba574d204d247808 */ /* 0x000fe40000800100 */
[----:B------:R-:W-:Y:S03]  /*7ac0*/  FSEL R37, R72, 0.0052134888246655464172, P1 ;  /* 0x3baad5ea48257808 */ /* 0x000fe60000800000 */
        /* <DEDUP_REMOVED lines=12> */
[----:B------:R-:W-:Y:S02]  /*7b90*/  FSEL R36, -R42, R40, P1 ;  /* 0x000000282a247208 */ /* 0x000fe40000800100 */
[----:B------:R-:W-:Y:S01]  /*7ba0*/  FSETP.GE.AND P0, PT, |R41|, 1.0029599666595458984, PT ;  /* 0x3f8060fe2900780b */ /* 0x000fe20003f06200 */
[----:B------:R-:W-:Y:S01]  /*7bb0*/  FFMA R38, R37, R42, R38 ;  /* 0x0000002a25267223 */ /* 0x000fe20000000026 */
[----:B------:R-:W-:Y:S01]  /*7bc0*/  FMUL R37, R41, R41 ;  /* 0x0000002929257220 */ /* 0x000fe20000400000 */
[----:B------:R-:W-:Y:S01]  /*7bd0*/  FADD R34, R34, 1 ;  /* 0x3f80000022227421 */ /* 0x000fe20000000000 */
[----:B------:R-:W-:Y:S01]  /*7be0*/  FSEL R39, R83, 8.4834944573231041431e-05, P0 ;  /* 0x38b1e96a53277808 */ /* 0x000fe20000000000 */
        /* <DEDUP_REMOVED lines=37> */
[C---:B------:R-:W-:Y:S01]  /*7e40*/  FMUL R43, R6.reuse, 0.70710676908493041992 ;  /* 0x3f3504f3062b7820 */ /* 0x040fe20000400000 */
[----:B------:R-:W-:Y:S01]  /*7e50*/  FMUL R6, R6, 0.5 ;  /* 0x3f00000006067820 */ /* 0x000fe20000400000 */
        /* <DEDUP_REMOVED lines=57> */
[----:B------:R-:W-:Y:S01]  /*81f0*/  FSEL R42, R72, 0.0052134888246655464172, P0 ;  /* 0x3baad5ea482a7808 */ /* 0x000fe20000000000 */
[----:B------:R-:W-:Y:S01]  /*8200*/  FMUL R6, R39, R6 ;  /* 0x0000000627067220 */ /* 0x000fe20000400000 */
        /* <DEDUP_REMOVED lines=99> */
[----:B------:R-:W-:Y:S01]  /*8840*/  FMUL R10, R42, R9 ;  /* 0x000000092a0a7220 */ /* 0x000fe20000400000 */
[----:B------:R-:W-:Y:S01]  /*8850*/  FSEL R45, -R77, -0.00082130916416645050049, P0 ;  /* 0xba574d204d2d7808 */ /* 0x000fe20000000100 */
[----:B------:R-:W2:Y:S04]  /*8860*/  @P1 MUFU.EX2 R50, R44 ;  /* 0x0000002c00321308 */ /* 0x000ea80000000800 */
        /* <DEDUP_REMOVED lines=15> */
[----:B------:R-:W-:Y:S02]  /*8960*/  FMUL R46, R50, R50 ;  /* 0x00000032322e7220 */ /* 0x000fe40000400000 */
[----:B------:R-:W-:Y:S01]  /*8970*/  FADD R44, R44, 1 ;  /* 0x3f8000002c2c7421 */ /* 0x000fe20000000000 */
[----:B------:R-:W-:Y:S01]  /*8980*/  FSEL R48, R83, 8.4834944573231041431e-05, P1 ;  /* 0x38b1e96a53307808 */ /* 0x000fe20000800000 */
[----:B------:R-:W-:Y:S01]  /*8990*/  FFMA R45, R47, R45, R45 ;  /* 0x0000002d2f2d7223 */ /* 0x000fe2000000002d */
[----:B------:R-:W-:Y:S01]  /*89a0*/  FSEL R52, |R50|, R46, P1 ;  /* 0x0000002e32347208 */ /* 0x000fe20000800200 */
[----:B------:R-:W-:Y:S01]  /*89b0*/  FMUL R15, R44, R15 ;  /* 0x0000000f2c0f7220 */ /* 0x000fe20000400000 */
[----:B------:R-:W-:Y:S01]  /*89c0*/  FSEL R46, -R77, -0.00082130916416645050049, P1 ;  /* 0xba574d204d2e7808 */ /* 0x000fe20000800100 */
[----:B------:R-:W2:Y:S01]  /*89d0*/  @P0 MUFU.EX2 R51, R45 ;  /* 0x0000002d00330308 */ /* 0x000ea20000000800 */
[----:B------:R-:W-:Y:S02]  /*89e0*/  FSEL R47, R72, 0.0052134888246655464172, P1 ;  /* 0x3baad5ea482f7808 */ /* 0x000fe40000800000 */
[----:B------:R-:W-:Y:S01]  /*89f0*/  F2FP.SATFINITE.E4M3.F32.PACK_AB_MERGE_C R43, R15, R43, RZ ;  /* 0x0000002b0f2b723e */ /* 0x000fe200048070ff */
        /* <DEDUP_REMOVED lines=11> */
[----:B------:R-:W-:Y:S01]  /*8ab0*/  FSEL R46, -R52, R50, P1 ;  /* 0x00000032342e7208 */ /* 0x000fe20000800100 */
[----:B------:R-:W-:Y:S01]  /*8ac0*/  FMUL R14, R14, 0.5 ;  /* 0x3f0000000e0e7820 */ /* 0x000fe20000400000 */
[----:B------:R-:W-:Y:S01]  /*8ad0*/  @P0 LOP3.LUT R45, R53, 0x80000000, R49, 0xb8, !PT ;  /* 0x80000000352d0812 */ /* 0x000fe200078eb831 */
[----:B------:R-:W-:Y:S01]  /*8ae0*/  FFMA R48, R47, R52, R48 ;  /* 0x000000342f307223 */ /* 0x000fe20000000030 */
[C---:B------:R-:W-:Y:S01]  /*8af0*/  FSETP.GE.AND P0, PT, |R51|.reuse, 1.0029599666595458984, PT ;  /* 0x3f8060fe3300780b */ /* 0x040fe20003f06200 */
[----:B------:R-:W-:Y:S02]  /*8b00*/  FMUL R47, R51, R51 ;  /* 0x00000033332f7220 */ /* 0x000fe40000400000 */
[----:B------:R-:W-:Y:S01]  /*8b10*/  FADD R45, R45, 1 ;  /* 0x3f8000002d2d7421 */ /* 0x000fe20000000000 */
[----:B------:R-:W-:Y:S01]  /*8b20*/  FSEL R49, R83, 8.4834944573231041431e-05, P0 ;  /* 0x38b1e96a53317808 */ /* 0x000fe20000000000 */
[----:B------:R-:W-:Y:S01]  /*8b30*/  FFMA R46, R48, R46, R46 ;  /* 0x0000002e302e7223 */ /* 0x000fe2000000002e */
[----:B------:R-:W-:Y:S02]  /*8b40*/  FSEL R53, |R51|, R47, P0 ;  /* 0x0000002f33357208 */ /* 0x000fe40000000200 */
        /* <DEDUP_REMOVED lines=312> */
[-C--:B------:R-:W-:Y:S01]  /*9ed0*/  FFMA R60, R59, R78.reuse, R60 ;  /* 0x0000004e3b3c7223 */ /* 0x080fe2000000003c */
        /* <DEDUP_REMOVED lines=56> */
[----:B------:R-:W-:Y:S01]  /*a260*/  FFMA R61, R63, R61, R61 ;  /* 0x0000003d3f3d7223 */ /* 0x000fe2000000003d */
[----:B------:R-:W-:Y:S01]  /*a270*/  FSEL R64, R83, 8.4834944573231041431e-05, P1 ;  /* 0x38b1e96a53407808 */ /* 0x000fe20000800000 */
[----:B------:R-:W-:Y:S01]  /*a280*/  FADD R60, R60, 1 ;  /* 0x3f8000003c3c7421 */ /* 0x000fe20000000000 */
[----:B------:R-:W-:Y:S01]  /*a290*/  FSEL R81, |R78|, R62, P1 ;  /* 0x0000003e4e517208 */ /* 0x000fe20000800200 */
[----:B------:R-:W2:Y:S01]  /*a2a0*/  @P0 MUFU.EX2 R80, R61 ;  /* 0x0000003d00500308 */ /* 0x000ea20000000800 */
[----:B------:R-:W-:Y:S01]  /*a2b0*/  FSEL R62, -R77, -0.00082130916416645050049, P1 ;  /* 0xba574d204d3e7808 */ /* 0x000fe20000800100 */
[----:B------:R-:W-:Y:S01]  /*a2c0*/  FMUL R31, R60, R31 ;  /* 0x0000001f3c1f7220 */ /* 0x000fe20000400000 */
[----:B------:R-:W-:Y:S03]  /*a2d0*/  FSEL R63, R72, 0.0052134888246655464172, P1 ;  /* 0x3baad5ea483f7808 */ /* 0x000fe60000800000 */
[-C--:B------:R-:W-:Y:S01]  /*a2e0*/  FFMA R62, R64, R81.reuse, R62 ;  /* 0x00000051403e7223 */ /* 0x080fe2000000003e */
[----:B------:R-:W-:Y:S02]  /*a2f0*/  FSEL R64, -R76, -0.026868773624300956726, P1 ;  /* 0xbcdc1be74c407808 */ /* 0x000fe40000800100 */
[----:B------:R-:W-:Y:S01]  /*a300*/  F2FP.SATFINITE.E4M3.F32.PACK_AB_MERGE_C R26, R31, R26, RZ ;  /* 0x0000001a1f1a723e */ /* 0x000fe200048070ff */
        /* <DEDUP_REMOVED lines=10> */
[-C--:B------:R-:W-:Y:S01]  /*a3b0*/  FFMA R63, R62, R81.reuse, R63 ;  /* 0x000000513e3f7223 */ /* 0x080fe2000000003f */
[----:B------:R-:W-:Y:S01]  /*a3c0*/  FSEL R62, -R81, R78, P1 ;  /* 0x0000004e513e7208 */ /* 0x000fe20000800100 */
[C---:B------:R-:W-:Y:S01]  /*a3d0*/  FMUL R79, R80.reuse, R80 ;  /* 0x00000050504f7220 */ /* 0x040fe20000400000 */
[----:B------:R-:W-:Y:S01]  /*a3e0*/  FSETP.GE.AND P0, PT, |R80|, 1.0029599666595458984, PT ;  /* 0x3f8060fe5000780b */ /* 0x000fe20003f06200 */
[----:B------:R-:W-:Y:S01]  /*a3f0*/  FFMA R64, R63, R81, R64 ;  /* 0x000000513f407223 */ /* 0x000fe20000000040 */
[----:B------:R-:W-:Y:S01]  /*a400*/  LOP3.LUT R119, R112, UR8, RZ, 0xfc, !PT ;  /* 0x0000000870777c12 */ /* 0x000fe2000f8efcff */
[----:B------:R-:W-:Y:S01]  /*a410*/  FADD R61, R61, 1 ;  /* 0x3f8000003d3d7421 */ /* 0x000fe20000000000 */
[----:B------:R-:W-:Y:S01]  /*a420*/  FSEL R79, |R80|, R79, P0 ;  /* 0x0000004f504f7208 */ /* 0x000fe20000000200 */
[----:B------:R-:W-:Y:S01]  /*a430*/  FFMA R62, R64, R62, R62 ;  /* 0x0000003e403e7223 */ /* 0x000fe2000000003e */
[----:B------:R-:W-:Y:S01]  /*a440*/  FSEL R81, R83, 8.4834944573231041431e-05, P0 ;  /* 0x38b1e96a53517808 */ /* 0x000fe20000000000 */
[----:B------:R-:W-:Y:S01]  /*a450*/  FMUL R15, R61, R28 ;  /* 0x0000001c3d0f7220 */ /* 0x000fe20000400000 */
[----:B------:R-:W-:Y:S02]  /*a460*/  FSEL R63, -R77, -0.00082130916416645050049, P0 ;  /* 0xba574d204d3f7808 */ /* 0x000fe40000000100 */
[----:B------:R-:W-:Y:S02]  /*a470*/  FSEL R64, R72, 0.0052134888246655464172, P0 ;  /* 0x3baad5ea48407808 */ /* 0x000fe40000000000 */
[----:B------:R-:W-:Y:S01]  /*a480*/  FSEL R0, R75, 0.11284004896879196167, P0 ;  /* 0x3de718af4b007808 */ /* 0x000fe20000000000 */
[-C--:B------:R-:W-:Y:S01]  /*a490*/  FFMA R63, R81, R79.reuse, R63 ;  /* 0x0000004f513f7223 */ /* 0x080fe2000000003f */
[----:B------:R-:W-:Y:S03]  /*a4a0*/  IADD3 R81, PT, PT, R119, UR41, RZ ;  /* 0x0000002977517c10 */ /* 0x000fe6000fffe0ff */
[-C--:B------:R-:W-:Y:S01]  /*a4b0*/  FFMA R64, R63, R79.reuse, R64 ;  /* 0x0000004f3f407223 */ /* 0x080fe20000000040 */
[----:B------:R-:W-:Y:S02]  /*a4c0*/  FSEL R63, -R76, -0.026868773624300956726, P0 ;  /* 0xbcdc1be74c3f7808 */ /* 0x000fe40000000100 */
[C---:B------:R-:W-:Y:S02]  /*a4d0*/  IADD3 R120, PT, PT, R81.reuse, 0x4300, RZ ;  /* 0x0000430051787810 */ /* 0x040fe40007ffe0ff */
[----:B------:R-:W-:Y:S01]  /*a4e0*/  IADD3 R81, PT, PT, R81, 0x4310, RZ ;  /* 0x0000431051517810 */ /* 0x000fe20007ffe0ff */
[-C--:B------:R-:W-:Y:S01]  /*a4f0*/  FFMA R63, R64, R79.reuse, R63 ;  /* 0x0000004f403f7223 */ /* 0x080fe2000000003f */
[----:B------:R-:W-:Y:S01]  /*a500*/  @P6 IADD3 R81, PT, PT, R120, -0x10, RZ ;  /* 0xfffffff078516810 */ /* 0x000fe20007ffe0ff */
[----:B------:R-:W-:Y:S01]  /*a510*/  FMUL R64, R2, 0.5 ;  /* 0x3f00000002407820 */ /* 0x000fe20000400000 */
[----:B------:R-:W-:Y:S01]  /*a520*/  FSEL R2, R74, -0.37612664699554443359, P0 ;  /* 0xbec093ac4a027808 */ /* 0x000fe20000000000 */
[-C--:B------:R-:W-:Y:S01]  /*a530*/  FFMA R0, R63, R79.reuse, R0 ;  /* 0x0000004f3f007223 */ /* 0x080fe20000000000 */
[----:B------:R-:W-:Y:S01]  /*a540*/  FMUL R63, R3, 0.5 ;  /* 0x3f000000033f7820 */ /* 0x000fe20000400000 */
[----:B------:R-:W-:Y:S01]  /*a550*/  FSEL R3, R73, 0.12837915122509002686, P0 ;  /* 0x3e0375d349037808 */ /* 0x000fe20000000000 */
[----:B------:R-:W-:Y:S01]  /*a560*/  FMUL R120, R7, 0.5 ;  /* 0x3f00000007787820 */ /* 0x000fe20000400000 */
[----:B------:R-:W-:Y:S01]  /*a570*/  FFMA R2, R0, R79, R2 ;  /* 0x0000004f00027223 */ /* 0x000fe20000000002 */
[----:B------:R-:W-:Y:S01]  /*a580*/  FSEL R0, -R79, R80, P0 ;  /* 0x000000504f007208 */ /* 0x000fe20000000100 */
[----:B------:R-:W-:Y:S01]  /*a590*/  FMUL R34, R34, R63 ;  /* 0x0000003f22227220 */ /* 0x000fe20000400000 */
[----:B------:R-:W-:Y:S01]  /*a5a0*/  FMUL R36, R36, R120 ;  /* 0x0000007824247220 */ /* 0x000fe20000400000 */
[----:B------:R-:W-:Y:S01]  /*a5b0*/  FFMA R3, R2, R79, R3 ;  /* 0x0000004f02037223 */ /* 0x000fe20000000003 */
[----:B------:R-:W-:Y:S01]  /*a5c0*/  FADD R7, R33, 1 ;  /* 0x3f80000021077421 */ /* 0x000fe20000000000 */
[----:B------:R-:W-:Y:S01]  /*a5d0*/  FMUL R33, R5, 0.5 ;  /* 0x3f00000005217820 */ /* 0x000fe20000400000 */
[----:B------:R-:W-:Y:S01]  /*a5e0*/  FMUL R5, R35, 0.70710676908493041992 ;  /* 0x3f3504f323057820 */ /* 0x000fe20000400000 */
[----:B------:R-:W-:Y:S01]  /*a5f0*/  F2FP.SATFINITE.E4M3.F32.PACK_AB_MERGE_C R34, R36, R34, RZ ;  /* 0x000000222422723e */ /* 0x000fe200048070ff */
[----:B------:R-:W-:Y:S01]  /*a600*/  FFMA R0, R3, R0, R0 ;  /* 0x0000000003007223 */ /* 0x000fe20000000000 */
[----:B------:R-:W-:Y:S01]  /*a610*/  FMUL R36, R4, 0.5 ;  /* 0x3f00000004247820 */ /* 0x000fe20000400000 */
[----:B------:R-:W-:Y:S01]  /*a620*/  FMUL R3, R5, R5 ;  /* 0x0000000505037220 */ /* 0x000fe20000400000 */
[----:B------:R-:W-:Y:S01]  /*a630*/  FMUL R7, R7, R64 ;  /* 0x0000004007077220 */ /* 0x000fe20000400000 */
[----:B------:R-:W2:Y:S01]  /*a640*/  @P0 MUFU.EX2 R2, R0 ;  /* 0x0000000000020308 */ /* 0x000ea20000000800 */
[----:B------:R-:W-:Y:S01]  /*a650*/  FMUL R36, R37, R36 ;  /* 0x0000002425247220 */ /* 0x000fe20000400000 */
[----:B------:R-:W-:Y:S01]  /*a660*/  F2FP.SATFINITE.E4M3.F32.PACK_AB_MERGE_C R37, R11, R6, RZ ;  /* 0x000000060b25723e */ /* 0x000fe200048070ff */
[----:B------:R-:W-:Y:S01]  /*a670*/  FMUL R11, R41, R8 ;  /* 0x00000008290b7220 */ /* 0x000fe20000400000 */
[----:B------:R-:W-:Y:S01]  /*a680*/  F2FP.SATFINITE.E4M3.F32.PACK_AB_MERGE_C R8, R7, R32, R34 ;  /* 0x000000200708723e */ /* 0x000fe20004807022 */
[----:B------:R-:W-:Y:S01]  /*a690*/  FMUL R7, R13, 0.5 ;  /* 0x3f0000000d077820 */ /* 0x000fe20000400000 */
[----:B------:R-:W-:Y:S01]  /*a6a0*/  FMUL R33, R38, R33 ;  /* 0x0000002126217220 */ /* 0x000fe20000400000 */
[----:B------:R-:W-:Y:S01]  /*a6b0*/  FMUL R13, R53, R20 ;  /* 0x00000014350d7220 */ /* 0x000fe20000400000 */
[----:B------:R-:W-:Y:S01]  /*a6c0*/  F2FP.SATFINITE.E4M3.F32.PACK_AB_MERGE_C R10, R10, R11, R43 ;  /* 0x0000000b0a0a723e */ /* 0x000fe2000480702b */
[----:B------:R-:W-:Y:S01]  /*a6d0*/  FMUL R11, R45, R12 ;  /* 0x0000000c2d0b7220 */ /* 0x000fe20000400000 */
[----:B------:R-:W-:Y:S01]  /*a6e0*/  FMUL R7, R46, R7 ;  /* 0x000000072e077220 */ /* 0x000fe20000400000 */
[----:B------:R-:W-:Y:S01]  /*a6f0*/  F2FP.SATFINITE.E4M3.F32.PACK_AB_MERGE_C R9, R33, R36, R37 ;  /* 0x000000242109723e */ /* 0x000fe20004807025 */
[----:B------:R-:W-:Y:S01]  /*a700*/  FMUL R35, R35, 0.5 ;  /* 0x3f00000023237820 */ /* 0x000fe20000400000 */
[----:B------:R-:W-:Y:S01]  /*a710*/  F2FP.SATFINITE.E4M3.F32.PACK_AB_MERGE_C R13, R21, R13, R22 ;  /* 0x0000000d150d723e */ /* 0x000fe20004807016 */
[----:B------:R-:W-:Y:S01]  /*a720*/  FMUL R12, R49, R16 ;  /* 0x00000010310c7220 */ /* 0x000fe20000400000 */
[----:B------:R-:W-:Y:S01]  /*a730*/  F2FP.SATFINITE.E4M3.F32.PACK_AB_MERGE_C R11, R7, R11, R14 ;  /* 0x0000000b070b723e */ /* 0x000fe2000480700e */
[----:B------:R-:W-:Y:S01]  /*a740*/  FMUL R14, R57, R24 ;  /* 0x00000018390e7220 */ /* 0x000fe20000400000 */
[----:B--2---:R-:W-:Y:S02]  /*a750*/  @P0 FADD R2, -R2, 1 ;  /* 0x3f80000002020421 */ /* 0x004fe40000000100 */
[----:B------:R-:W-:Y:S01]  /*a760*/  F2FP.SATFINITE.E4M3.F32.PACK_AB_MERGE_C R12, R17, R12, R18 ;  /* 0x0000000c110c723e */ /* 0x000fe20004807012 */
[----:B------:R1:W-:Y:S01]  /*a770*/  STS.128 [R119+UR41+0x4300], R8 ;  /* 0x0043000877007988 */ /* 0x0003e20008000c29 */
[----:B------:R-:W-:Y:S02]  /*a780*/  F2FP.SATFINITE.E4M3.F32.PACK_AB_MERGE_C R14, R25, R14, R26 ;  /* 0x0000000e190e723e */ /* 0x000fe4000480701a */
[----:B------:R-:W-:Y:S02]  /*a790*/  @P0 LOP3.LUT R0, R2, 0x80000000, R80, 0xb8, !PT ;  /* 0x8000000002000812 */ /* 0x000fe400078eb850 */
[----:B------:R-:W-:Y:S03]  /*a7a0*/  FSETP.GE.AND P0, PT, |R5|, 1.0029599666595458984, PT ;  /* 0x3f8060fe0500780b */ /* 0x000fe60003f06200 */
[----:B------:R-:W-:Y:S01]  /*a7b0*/  FADD R0, R0, 1 ;  /* 0x3f80000000007421 */ /* 0x000fe20000000000 */
[----:B------:R-:W-:Y:S02]  /*a7c0*/  FSEL R4, R83, 8.4834944573231041431e-05, P0 ;  /* 0x38b1e96a53047808 */ /* 0x000fe40000000000 */
[----:B------:R-:W-:Y:S01]  /*a7d0*/  FSEL R2, -R77, -0.00082130916416645050049, P0 ;  /* 0xba574d204d027808 */ /* 0x000fe20000000100 */
[----:B------:R-:W-:Y:S01]  /*a7e0*/  FMUL R0, R0, R30 ;  /* 0x0000001e00007220 */ /* 0x000fe20000400000 */
[----:B------:R-:W-:Y:S02]  /*a7f0*/  FSEL R6, |R5|, R3, P0 ;  /* 0x0000000305067208 */ /* 0x000fe40000000200 */
        /* <DEDUP_REMOVED lines=8> */
[----:B------:R-:W-:Y:S03]  /*a880*/  FSEL R4, -R6, R5, P0 ;  /* 0x0000000506047208 */ /* 0x000fe60000000100 */
[-C--:B------:R-:W-:Y:S01]  /*a890*/  FFMA R3, R2, R6.reuse, R3 ;  /* 0x0000000602037223 */ /* 0x080fe20000000003 */
[----:B------:R-:W-:Y:S05]  /*a8a0*/  FSEL R2, R73, 0.12837915122509002686, P0 ;  /* 0x3e0375d349027808 */ /* 0x000fea0000000000 */
[----:B------:R-:W-:Y:S02]  /*a8b0*/  FFMA R2, R3, R6, R2 ;  /* 0x0000000603027223 */ /* 0x000fe40000000002 */
[----:B------:R-:W2:Y:S02]  /*a8c0*/  @P1 MUFU.EX2 R3, R62 ;  /* 0x0000003e00031308 */ /* 0x000ea40000000800 */
[----:B------:R-:W-:Y:S08]  /*a8d0*/  FFMA R4, R2, R4, R4 ;  /* 0x0000000402047223 */ /* 0x000ff00000000004 */
[----:B------:R-:W3:Y:S01]  /*a8e0*/  @P0 MUFU.EX2 R2, R4 ;  /* 0x0000000400020308 */ /* 0x000ee20000000800 */
[----:B--2---:R-:W-:Y:S05]  /*a8f0*/  @P1 FADD R3, -R3, 1 ;  /* 0x3f80000003031421 */ /* 0x004fea0000000100 */
[----:B------:R-:W-:Y:S01]  /*a900*/  @P1 LOP3.LUT R62, R3, 0x80000000, R78, 0xb8, !PT ;  /* 0x80000000033e1812 */ /* 0x000fe200078eb84e */
[----:B---3--:R-:W-:Y:S04]  /*a910*/  @P0 FADD R2, -R2, 1 ;  /* 0x3f80000002020421 */ /* 0x008fe80000000100 */
[----:B------:R-:W-:Y:S01]  /*a920*/  FADD R62, R62, 1 ;  /* 0x3f8000003e3e7421 */ /* 0x000fe20000000000 */
[----:B------:R-:W-:Y:S03]  /*a930*/  @P0 LOP3.LUT R4, R2, 0x80000000, R5, 0xb8, !PT ;  /* 0x8000000002040812 */ /* 0x000fe600078eb805 */
[----:B------:R-:W-:Y:S01]  /*a940*/  FMUL R29, R62, R29 ;  /* 0x0000001d3e1d7220 */ /* 0x000fe20000400000 */
[----:B------:R-:W-:Y:S02]  /*a950*/  ISETP.NE.AND P0, PT, R114, RZ, PT ;  /* 0x000000ff7200720c */ /* 0x000fe40003f05270 */
[----:B------:R-:W-:Y:S01]  /*a960*/  @!P2 IADD3 R2, PT, PT, R69, 0x1, RZ ;  /* 0x000000014502a810 */ /* 0x000fe20007ffe0ff */
[----:B------:R-:W-:Y:S03]  /*a970*/  FADD R4, R4, 1 ;  /* 0x3f80000004047421 */ /* 0x000fe60000000000 */
[----:B------:R-:W-:Y:S01]  /*a980*/  @!P2 ISETP.NE.AND P1, PT, R2, 0x4, PT ;  /* 0x000000040200a80c */ /* 0x000fe20003f25270 */
[----:B------:R-:W-:Y:S03]  /*a990*/  FMUL R4, R4, R35 ;  /* 0x0000002304047220 */ /* 0x000fe60000400000 */
[----:B------:R-:W-:Y:S02]  /*a9a0*/  @!P2 SEL R69, R2, RZ, P1 ;  /* 0x000000ff0245a207 */ /* 0x000fe40000800000 */
[----:B------:R-:W-:Y:S04]  /*a9b0*/  F2FP.SATFINITE.E4M3.F32.PACK_AB_MERGE_C R0, R4, R0, RZ ;  /* 0x000000000400723e */ /* 0x000fe800048070ff */
[----:B------:R-:W-:Y:S02]  /*a9c0*/  F2FP.SATFINITE.E4M3.F32.PACK_AB_MERGE_C R15, R29, R15, R0 ;  /* 0x0000000f1d0f723e */ /* 0x000fe40004807000 */
[----:B------:R-:W-:Y:S03]  /*a9d0*/  @!P2 SEL R0, RZ, 0x1, P1 ;  /* 0x00000001ff00a807 */ /* 0x000fe60000800000 */
[----:B------:R1:W-:Y:S01]  /*a9e0*/  STS.128 [R81], R12 ;  /* 0x0000000c51007388 */ /* 0x0003e20000000c00 */
[----:B------:R-:W-:Y:S01]  /*a9f0*/  @!P2 LOP3.LUT R111, R111, R0, RZ, 0x3c, !PT ;  /* 0x000000006f6fa212 */ /* 0x000fe200078e3cff */
[----:B------:R-:W-:Y:S01]  /*aa00*/  @!PT LDS RZ, [RZ] ;  /* 0x00000000fffff984 */ /* 0x000fe20000000800 */
[----:B------:R-:W-:Y:S01]  /*aa10*/  @!PT LDS RZ, [RZ] ;  /* 0x00000000fffff984 */ /* 0x000fe20000000800 */
[----:B------:R-:W-:Y:S01]  /*aa20*/  @!PT LDS RZ, [RZ] ;  /* 0x00000000fffff984 */ /* 0x000fe20000000800 */
[----:B------:R-:W-:Y:S01]  /*aa30*/  @!PT LDS RZ, [RZ] ;  /* 0x00000000fffff984 */ /* 0x000fe20000000800 */
[----:B------:R2:W-:Y:S06]  /*aa40*/  MEMBAR.ALL.CTA ;  /* 0x0000000000007992 */ /* 0x0005ec0000008000 */
[----:B--2---:R-:W2:Y:S02]  /*aa50*/  FENCE.VIEW.ASYNC.S ;  /* 0x00000000000073c6 */ /* 0x004ea40000000000 */
[----:B--2---:R-:W-:Y:S06]  /*aa60*/  BAR.SYNC.DEFER_BLOCKING 0x1, 0x80 ;  /* 0x0042000000007b1d */ /* 0x004fec0000010000 */
[----:B------:R-:W-:Y:S05]  /*aa70*/  @P0 BRA `(.L_x_134) ;  /* 0x0000000000680947 */ /* 0x000fea0003800000 */
[----:B------:R-:W-:Y:S01]  /*aa80*/  UIADD3 UR10, UP0, UPT, UR46, 0x680, URZ ;  /* 0x000006802e0a7890 */ /* 0x000fe2000ff1e0ff */
[----:B------:R-:W-:Y:S01]  /*aa90*/  R2UR UR6, R98 ;  /* 0x00000000620672ca */ /* 0x000fe200000e0000 */
[----:B------:R-:W-:Y:S01]  /*aaa0*/  UIADD3 UR9, UPT, UPT, UR41, UR8, URZ ;  /* 0x0000000829097290 */ /* 0x000fe2000fffe0ff */
[----:B------:R-:W-:Y:S01]  /*aab0*/  PLOP3.LUT P1, PT, PT, PT, PT, 0x80, 0x8 ;  /* 0x000000000008781c */ /* 0x000fe20003f2f070 */
[----:B------:R-:W-:Y:S01]  /*aac0*/  UIADD3.X UR11, UPT, UPT, URZ, UR47, URZ, UP0, !UPT ;  /* 0x0000002fff0b7290 */ /* 0x000fe200087fe4ff */
[----:B------:R-:W-:Y:S01]  /*aad0*/  IMAD.IADD R0, R96, 0x1, R66 ;  /* 0x0000000160007824 */ /* 0x000fe200078e0242 */
[----:B------:R-:W-:Y:S11]  /*aae0*/  UIADD3 UR4, UPT, UPT, UR9, 0x4300, URZ ;  /* 0x0000430009047890 */ /* 0x000ff6000fffe0ff */
[----:B------:R-:W-:Y:S01]  /*aaf0*/  @!UPT UIADD3 URZ, UPT, UPT, URZ, URZ, URZ ;  /* 0x000000fffffff290 */ /* 0x000fe2000fffe0ff */
.L_x_135:
[----:B------:R-:W-:Y:S02]  /*ab00*/  PLOP3.LUT P2, PT, P2, P1, PT, 0xf2, 0x2f ;  /* 0x00000000002f781c */ /* 0x000fe40001743e72 */
[----:B------:R-:W-:Y:S01]  /*ab10*/  @P1 R2UR P2, UR5, R0 ;  /* 0x00000000000512ca */ /* 0x000fe20000040000 */
[----:B------:R-:W-:Y:S07]  /*ab20*/  UMOV UR7, UR36 ;  /* 0x0000002400077c82 */ /* 0x000fee0008000000 */
[----:B------:R-:W-:Y:S05]  /*ab30*/  @P1 PLOP3.LUT P1, PT, P2, PT, PT, 0x80, 0x8 ;  /* 0x000000000008181c */ /* 0x000fea000172f070 */
[----:B------:R2:W-:Y:S08]  /*ab40*/  UTMASTG.3D [UR4], [UR10] ;  /* 0x000000040a0073b5 */ /* 0x0005f00008010000 */
[----:B--2---:R-:W-:Y:S05]  /*ab50*/  @P1 BRA.U.ANY `(.L_x_135) ;  /* 0xfffffffd00e81947 */ /* 0x004fea000393ffff */
[----:B------:R-:W-:Y:S01]  /*ab60*/  R2UR UR6, R98 ;  /* 0x00000000620672ca */ /* 0x000fe200000e0000 */
[----:B------:R-:W-:Y:S01]  /*ab70*/  UIADD3 UR4, UPT, UPT, UR9, 0x4b00, URZ ;  /* 0x00004b0009047890 */ /* 0x000fe2000fffe0ff */
[----:B------:R-:W-:Y:S01]  /*ab80*/  PLOP3.LUT P1, PT, PT, PT, PT, 0x80, 0x8 ;  /* 0x000000000008781c */ /* 0x000fe20003f2f070 */
[----:B------:R-:W-:Y:S11]  /*ab90*/  VIADD R0, R0, 0x80 ;  /* 0x0000008000007836 */ /* 0x000ff60000000000 */
[----:B------:R-:W-:Y:S01]  /*aba0*/  @!UPT UIADD3 URZ, UPT, UPT, URZ, URZ, URZ ;  /* 0x000000fffffff290 */ /* 0x000fe2000fffe0ff */
.L_x_136:
[----:B------:R-:W-:Y:S02]  /*abb0*/  PLOP3.LUT P2, PT, P2, P1, PT, 0xf2, 0x2f ;  /* 0x00000000002f781c */ /* 0x000fe40001743e72 */
[----:B------:R-:W-:Y:S01]  /*abc0*/  @P1 R2UR P2, UR5, R0 ;  /* 0x00000000000512ca */ /* 0x000fe20000040000 */
[----:B------:R-:W-:Y:S07]  /*abd0*/  UMOV UR7, UR36 ;  /* 0x0000002400077c82 */ /* 0x000fee0008000000 */
[----:B------:R-:W-:Y:S05]  /*abe0*/  @P1 PLOP3.LUT P1, PT, P2, PT, PT, 0x80, 0x8 ;  /* 0x000000000008181c */ /* 0x000fea000172f070 */
[----:B------:R2:W-:Y:S08]  /*abf0*/  UTMASTG.3D [UR4], [UR10] ;  /* 0x000000040a0073b5 */ /* 0x0005f00008010000 */
[----:B--2---:R-:W-:Y:S05]  /*ac00*/  @P1 BRA.U.ANY `(.L_x_136) ;  /* 0xfffffffd00e81947 */ /* 0x004fea000393ffff */
[----:B------:R0:W-:Y:S02]  /*ac10*/  UTMACMDFLUSH ;  /* 0x00000000000079b7 */ /* 0x0001e40000000000 */
.L_x_134:
[----:B------:R-:W-:Y:S05]  /*ac20*/  BSYNC.RECONVERGENT B0 ;  /* 0x0000000000007941 */ /* 0x000fea0003800200 */
.L_x_133:
[----:B------:R-:W-:Y:S01]  /*ac30*/  UIADD3 UR42, UPT, UPT, UR42, 0x1, URZ ;  /* 0x000000012a2a7890 */ /* 0x000fe2000fffe0ff */
[----:B------:R-:W-:Y:S03]  /*ac40*/  BSSY.RECONVERGENT B0, `(.L_x_137) ;  /* 0x0000005000007945 */ /* 0x000fe60003800200 */
[----:B------:R-:W-:Y:S04]  /*ac50*/  UISETP.NE.AND UP0, UPT, UR42, 0x2, UPT ;  /* 0x000000022a00788c */ /* 0x000fe8000bf05270 */
[----:B------:R-:W-:Y:S01]  /*ac60*/  USEL UR42, UR42, URZ, UP0 ;  /* 0x000000ff2a2a7287 */ /* 0x000fe20008000000 */
[----:B------:R-:W-:Y:S11]  /*ac70*/  @P0 BRA `(.L_x_138) ;  /* 0x0000000000040947 */ /* 0x000ff60003800000 */
[----:B------:R-:W-:Y:S04]  /*ac80*/  DEPBAR.LE SB0, 0x1 ;  /* 0x000080400000791a */ /* 0x000fe80000000000 */
.L_x_138:
[----:B------:R-:W-:Y:S05]  /*ac90*/  BSYNC.RECONVERGENT B0 ;  /* 0x0000000000007941 */ /* 0x000fea0003800200 */
.L_x_137:
[----:B------:R-:W-:Y:S01]  /*aca0*/  BAR.SYNC.DEFER_BLOCKING 0x1, 0x80 ;  /* 0x0042000000007b1d */ /* 0x000fe20000010000 */
[----:B------:R-:W-:Y:S04]  /*acb0*/  ISETP.NE.AND P3, PT, R118, RZ, PT ;  /* 0x000000ff7600720c */ /* 0x000fe80003f65270 */
[C---:B------:R-:W-:Y:S01]  /*acc0*/  ISETP.EQ.OR P2, PT, R68.reuse, 0x3, P3 ;  /* 0x000000034400780c */ /* 0x040fe20001f42670 */
[----:B------:R-:W-:Y:S01]  /*acd0*/  VIADD R68, R68, 0x1 ;  /* 0x0000000144447836 */ /* 0x000fe20000000000 */
[----:B------:R-:W-:Y:S04]  /*ace0*/  SEL R104, R104, 0x1, P3 ;  /* 0x0000000168687807 */ /* 0x000fe80001800000 */
[----:B------:R-:W-:Y:S07]  /*acf0*/  ISETP.NE.AND P0, PT, R68, 0x4, PT ;  /* 0x000000044400780c */ /* 0x000fee0003f05270 */
[----:B------:R-:W-:Y:S02]  /*ad00*/  @!P2 LEA R2, R109, UR41, 0x3 ;  /* 0x000000296d02ac11 */ /* 0x000fe4000f8e18ff */
[----:B------:R-:W-:Y:S04]  /*ad10*/  @!P2 SHF.L.U32 R0, R108, 0x1f, RZ ;  /* 0x0000001f6c00a819 */ /* 0x000fe800000006ff */
[----:B------:R-:W2:Y:S02]  /*ad20*/  @!P2 SYNCS.PHASECHK.TRANS64.TRYWAIT P1, [R2+URZ+0x100], R0 ;  /* 0x000100000200a5a7 */ /* 0x000ea400080211ff */
[----:B--2---:R-:W-:Y:S01]  /*ad30*/  @!P2 SEL R104, RZ, 0x1, !P1 ;  /* 0x00000001ff68a807 */ /* 0x004fe20004800000 */
[----:B------:R-:W-:Y:S06]  /*ad40*/  @P0 BRA `(.L_x_139) ;  /* 0xffffffbc00000947 */ /* 0x000fec000383ffff */
[----:B------:R-:W-:Y:S01]  /*ad50*/  ISETP.NE.AND P3, PT, R117, RZ, PT ;  /* 0x000000ff7500720c */ /* 0x000fe20003f65270 */
[----:B------:R-:W-:Y:S01]  /*ad60*/  IMAD.MOV.U32 R109, RZ, RZ, R102 ;  /* 0x000000ffff6d7224 */ /* 0x000fe200078e0066 */
[----:B------:R-:W-:Y:S01]  /*ad70*/  ISETP.NE.AND P0, PT, R99, 0x2, PT ;  /* 0x000000026300780c */ /* 0x000fe20003f05270 */
[----:B------:R-:W-:Y:S02]  /*ad80*/  IMAD.MOV.U32 R108, RZ, RZ, R103 ;  /* 0x000000ffff6c7224 */ /* 0x000fe400078e0067 */
[----:B------:R-:W-:Y:S01]  /*ad90*/  IMAD.IADD R22, R105, 0x1, R92 ;  /* 0x0000000169167824 */ /* 0x000fe200078e025c */
[----:B------:R-:W-:Y:S01]  /*ada0*/  SEL R0, RZ, 0x1, P0 ;  /* 0x00000001ff007807 */ /* 0x000fe20000000000 */
[----:B------:R-:W-:Y:S01]  /*adb0*/  IMAD.IADD R23, R106, 0x1, R93 ;  /* 0x000000016a177824 */ /* 0x000fe200078e025d */
[----:B------:R-:W-:Y:S02]  /*adc0*/  SEL R99, R99, RZ, P0 ;  /* 0x000000ff63637207 */ /* 0x000fe40000000000 */
[----:B------:R-:W-:-:S03]  /*add0*/  LOP3.LUT R110, R110, R0, RZ, 0x3c, !PT ;  /* 0x000000006e6e7212 */ /* 0x000fc600078e3cff */
[----:B------:R-:W-:Y:S01]  /*ade0*/  @P3 R2UR UR36, R107 ;  /* 0x000000006b2432ca */ /* 0x000fe200000e0000 */
[----:B------:R-:W-:-:S14]  /*adf0*/  @P3 BRA `(.L_x_140) ;  /* 0xffffffac009c3947 */ /* 0x000fdc000383ffff */
[----:B------:R-:W-:Y:S05]  /*ae00*/  EXIT ;  /* 0x000000000000794d */ /* 0x000fea0003800000 */
.L_x_25:
[----:B--2---:R2:W4:Y:S02]  /*ae10*/  SYNCS.PHASECHK.TRANS64.TRYWAIT P0, [R2+URZ+0x1c0], R3 ;  /* 0x0001c003020075a7 */ /* 0x00452400080011ff */
[----:B----4-:R-:W-:Y:S05]  /*ae20*/  @!P0 NANOSLEEP.SYNCS 0x989680 ;  /* 0x009896800000895d */ /* 0x010fea0003900000 */
[----:B------:R-:W4:Y:S02]  /*ae30*/  @!P0 SYNCS.PHASECHK.TRANS64 P0, [R2+URZ+0x1c0], R3 ;  /* 0x0001c003020085a7 */ /* 0x000f2400080010ff */
[----:B----4-:R-:W-:Y:S05]  /*ae40*/  @!P0 BRA `(.L_x_25) ;  /* 0xfffffffc00f08947 */ /* 0x010fea000383ffff */
[----:B------:R-:W-:Y:S05]  /*ae50*/  BRA `(.L_x_141) ;  /* 0xffffff6800c47947 */ /* 0x000fea000383ffff */
.L_x_28:
[----:B------:R-:W-:-:S07]  /*ae60*/  MOV R2, UR33 ;  /* 0x0000002100027c02 */ /* 0x000fce0008000f00 */
.L_x_142:
[----:B-1----:R1:W2:Y:S02]  /*ae70*/  SYNCS.PHASECHK.TRANS64.TRYWAIT P0, [R2+URZ+0x80], R4 ;  /* 0x00008004020075a7 */ /* 0x0022a400080011ff */
[----:B--2---:R-:W-:Y:S05]  /*ae80*/  @!P0 NANOSLEEP.SYNCS 0x989680 ;  /* 0x009896800000895d */ /* 0x004fea0003900000 */
[----:B------:R-:W2:Y:S02]  /*ae90*/  @!P0 SYNCS.PHASECHK.TRANS64 P0, [R2+URZ+0x80], R4 ;  /* 0x00008004020085a7 */ /* 0x000ea400080010ff */
[----:B--2---:R-:W-:Y:S05]  /*aea0*/  @!P0 BRA `(.L_x_142) ;  /* 0xfffffffc00f08947 */ /* 0x004fea000383ffff */
[----:B------:R-:W-:Y:S05]  /*aeb0*/  BRA `(.L_x_27) ;  /* 0xffffff6c002c7947 */ /* 0x000fea000383ffff */
.L_x_35:
[----:B-1----:R-:W-:-:S07]  /*aec0*/  MOV R2, UR17 ;  /* 0x0000001100027c02 */ /* 0x002fce0008000f00 */
.L_x_143:
[----:B-1----:R1:W2:Y:S02]  /*aed0*/  SYNCS.PHASECHK.TRANS64.TRYWAIT P0, [R2+URZ+0x80], R4 ;  /* 0x00008004020075a7 */ /* 0x0022a400080011ff */
[----:B--2---:R-:W-:Y:S05]  /*aee0*/  @!P0 NANOSLEEP.SYNCS 0x989680 ;  /* 0x009896800000895d */ /* 0x004fea0003900000 */
[----:B------:R-:W2:Y:S02]  /*aef0*/  @!P0 SYNCS.PHASECHK.TRANS64 P0, [R2+URZ+0x80], R4 ;  /* 0x00008004020085a7 */ /* 0x000ea400080010ff */
[----:B--2---:R-:W-:Y:S05]  /*af00*/  @!P0 BRA `(.L_x_143) ;  /* 0xfffffffc00f08947 */ /* 0x004fea000383ffff */
[----:B------:R-:W-:Y:S05]  /*af10*/  BRA `(.L_x_34) ;  /* 0xffffff6c00ec7947 */ /* 0x000fea000383ffff */
.L_x_40:
[----:B-1----:R1:W2:Y:S02]  /*af20*/  SYNCS.PHASECHK.TRANS64.TRYWAIT P0, [R2+URZ+0x150], R3 ;  /* 0x00015003020075a7 */ /* 0x0022a400080011ff */
[----:B--2---:R-:W-:Y:S05]  /*af30*/  @!P0 NANOSLEEP.SYNCS 0x989680 ;  /* 0x009896800000895d */ /* 0x004fea0003900000 */
[----:B------:R-:W2:Y:S02]  /*af40*/  @!P0 SYNCS.PHASECHK.TRANS64 P0, [R2+URZ+0x150], R3 ;  /* 0x00015003020085a7 */ /* 0x000ea400080010ff */
[----:B--2---:R-:W-:Y:S05]  /*af50*/  @!P0 BRA `(.L_x_40) ;  /* 0xfffffffc00f08947 */ /* 0x004fea000383ffff */
[----:B------:R-:W-:Y:S05]  /*af60*/  BRA `(.L_x_144) ;  /* 0xffffff7000907947 */ /* 0x000fea000383ffff */
.L_x_44:
[----:B---3--:R-:W-:-:S07]  /*af70*/  MOV R0, UR4 ;  /* 0x0000000400007c02 */ /* 0x008fce0008000f00 */
.L_x_145:
[----:B-1----:R1:W2:Y:S02]  /*af80*/  SYNCS.PHASECHK.TRANS64.TRYWAIT P0, [R0+URZ], R2 ;  /* 0x00000002000075a7 */ /* 0x0022a400080011ff */
[----:B--2---:R-:W-:Y:S05]  /*af90*/  @!P0 NANOSLEEP.SYNCS 0x989680 ;  /* 0x009896800000895d */ /* 0x004fea0003900000 */
[----:B------:R-:W2:Y:S02]  /*afa0*/  @!P0 SYNCS.PHASECHK.TRANS64 P0, [R0+URZ], R2 ;  /* 0x00000002000085a7 */ /* 0x000ea400080010ff */
[----:B--2---:R-:W-:Y:S05]  /*afb0*/  @!P0 BRA `(.L_x_145) ;  /* 0xfffffffc00f08947 */ /* 0x004fea000383ffff */
[----:B------:R-:W-:Y:S05]  /*afc0*/  BRA `(.L_x_146) ;  /* 0xffffff7800007947 */ /* 0x000fea000383ffff */
.L_x_45:
[----:B---3--:R-:W-:-:S07]  /*afd0*/  MOV R0, UR4 ;  /* 0x0000000400007c02 */ /* 0x008fce0008000f00 */
.L_x_147:
[----:B-1----:R1:W2:Y:S02]  /*afe0*/  SYNCS.PHASECHK.TRANS64.TRYWAIT P0, [R0+URZ], R3 ;  /* 0x00000003000075a7 */ /* 0x0022a400080011ff */
[----:B--2---:R-:W-:Y:S05]  /*aff0*/  @!P0 NANOSLEEP.SYNCS 0x989680 ;  /* 0x009896800000895d */ /* 0x004fea0003900000 */
[----:B------:R-:W2:Y:S02]  /*b000*/  @!P0 SYNCS.PHASECHK.TRANS64 P0, [R0+URZ], R3 ;  /* 0x00000003000085a7 */ /* 0x000ea400080010ff */
[----:B--2---:R-:W-:Y:S05]  /*b010*/  @!P0 BRA `(.L_x_147) ;  /* 0xfffffffc00f08947 */ /* 0x004fea000383ffff */
[----:B------:R-:W-:Y:S05]  /*b020*/  BRA `(.L_x_148) ;  /* 0xffffff78000c7947 */ /* 0x000fea000383ffff */
.L_x_46:
[----:B---3--:R-:W-:-:S07]  /*b030*/  MOV R0, UR4 ;  /* 0x0000000400007c02 */ /* 0x008fce0008000f00 */
.L_x_149:
[----:B-1----:R1:W2:Y:S02]  /*b040*/  SYNCS.PHASECHK.TRANS64.TRYWAIT P0, [R0+URZ], R3 ;  /* 0x00000003000075a7 */ /* 0x0022a400080011ff */
[----:B--2---:R-:W-:Y:S05]  /*b050*/  @!P0 NANOSLEEP.SYNCS 0x989680 ;  /* 0x009896800000895d */ /* 0x004fea0003900000 */
[----:B------:R-:W2:Y:S02]  /*b060*/  @!P0 SYNCS.PHASECHK.TRANS64 P0, [R0+URZ], R3 ;  /* 0x00000003000085a7 */ /* 0x000ea400080010ff */
[----:B--2---:R-:W-:Y:S05]  /*b070*/  @!P0 BRA `(.L_x_149) ;  /* 0xfffffffc00f08947 */ /* 0x004fea000383ffff */
[----:B------:R-:W-:Y:S05]  /*b080*/  BRA `(.L_x_150) ;  /* 0xffffff7800187947 */ /* 0x000fea000383ffff */
.L_x_47:
[----:B---3--:R-:W-:-:S07]  /*b090*/  MOV R0, UR4 ;  /* 0x0000000400007c02 */ /* 0x008fce0008000f00 */
.L_x_151:
[----:B-1----:R1:W2:Y:S02]  /*b0a0*/  SYNCS.PHASECHK.TRANS64.TRYWAIT P0, [R0+URZ], R3 ;  /* 0x00000003000075a7 */ /* 0x0022a400080011ff */
[----:B--2---:R-:W-:Y:S05]  /*b0b0*/  @!P0 NANOSLEEP.SYNCS 0x989680 ;  /* 0x009896800000895d */ /* 0x004fea0003900000 */
[----:B------:R-:W2:Y:S02]  /*b0c0*/  @!P0 SYNCS.PHASECHK.TRANS64 P0, [R0+URZ], R3 ;  /* 0x00000003000085a7 */ /* 0x000ea400080010ff */
[----:B--2---:R-:W-:Y:S05]  /*b0d0*/  @!P0 BRA `(.L_x_151) ;  /* 0xfffffffc00f08947 */ /* 0x004fea000383ffff */
[----:B------:R-:W-:Y:S05]  /*b0e0*/  BRA `(.L_x_152) ;  /* 0xffffff7800247947 */ /* 0x000fea000383ffff */
.L_x_48:
[----:B---3--:R-:W-:-:S07]  /*b0f0*/  MOV R0, UR4 ;  /* 0x0000000400007c02 */ /* 0x008fce0008000f00 */
.L_x_153:
[----:B-1----:R1:W2:Y:S02]  /*b100*/  SYNCS.PHASECHK.TRANS64.TRYWAIT P0, [R0+URZ], R3 ;  /* 0x00000003000075a7 */ /* 0x0022a400080011ff */
[----:B--2---:R-:W-:Y:S05]  /*b110*/  @!P0 NANOSLEEP.SYNCS 0x989680 ;  /* 0x009896800000895d */ /* 0x004fea0003900000 */
[----:B------:R-:W2:Y:S02]  /*b120*/  @!P0 SYNCS.PHASECHK.TRANS64 P0, [R0+URZ], R3 ;  /* 0x00000003000085a7 */ /* 0x000ea400080010ff */
[----:B--2---:R-:W-:Y:S05]  /*b130*/  @!P0 BRA `(.L_x_153) ;  /* 0xfffffffc00f08947 */ /* 0x004fea000383ffff */
[----:B------:R-:W-:Y:S05]  /*b140*/  BRA `(.L_x_154) ;  /* 0xffffff7800307947 */ /* 0x000fea000383ffff */
.L_x_49:
[----:B---3--:R-:W-:-:S07]  /*b150*/  MOV R0, UR4 ;  /* 0x0000000400007c02 */ /* 0x008fce0008000f00 */
.L_x_155:
[----:B-1----:R1:W2:Y:S02]  /*b160*/  SYNCS.PHASECHK.TRANS64.TRYWAIT P0, [R0+URZ], R3 ;  /* 0x00000003000075a7 */ /* 0x0022a400080011ff */
[----:B--2---:R-:W-:Y:S05]  /*b170*/  @!P0 NANOSLEEP.SYNCS 0x989680 ;  /* 0x009896800000895d */ /* 0x004fea0003900000 */
[----:B------:R-:W2:Y:S02]  /*b180*/  @!P0 SYNCS.PHASECHK.TRANS64 P0, [R0+URZ], R3 ;  /* 0x00000003000085a7 */ /* 0x000ea400080010ff */
[----:B--2---:R-:W-:Y:S05]  /*b190*/  @!P0 BRA `(.L_x_155) ;  /* 0xfffffffc00f08947 */ /* 0x004fea000383ffff */
[----:B------:R-:W-:Y:S05]  /*b1a0*/  BRA `(.L_x_156) ;  /* 0xffffff78003c7947 */ /* 0x000fea000383ffff */
.L_x_50:
[----:B---3--:R-:W-:-:S07]  /*b1b0*/  MOV R0, UR4 ;  /* 0x0000000400007c02 */ /* 0x008fce0008000f00 */
.L_x_157:
[----:B-1----:R1:W2:Y:S02]  /*b1c0*/  SYNCS.PHASECHK.TRANS64.TRYWAIT P0, [R0+URZ], R3 ;  /* 0x00000003000075a7 */ /* 0x0022a400080011ff */
[----:B--2---:R-:W-:Y:S05]  /*b1d0*/  @!P0 NANOSLEEP.SYNCS 0x989680 ;  /* 0x009896800000895d */ /* 0x004fea0003900000 */
[----:B------:R-:W2:Y:S02]  /*b1e0*/  @!P0 SYNCS.PHASECHK.TRANS64 P0, [R0+URZ], R3 ;  /* 0x00000003000085a7 */ /* 0x000ea400080010ff */
[----:B--2---:R-:W-:Y:S05]  /*b1f0*/  @!P0 BRA `(.L_x_157) ;  /* 0xfffffffc00f08947 */ /* 0x004fea000383ffff */
[----:B------:R-:W-:Y:S05]  /*b200*/  BRA `(.L_x_158) ;  /* 0xffffff7800487947 */ /* 0x000fea000383ffff */
.L_x_51:
[----:B---3--:R-:W-:-:S07]  /*b210*/  MOV R0, UR4 ;  /* 0x0000000400007c02 */ /* 0x008fce0008000f00 */
.L_x_159:
[----:B-1----:R1:W2:Y:S02]  /*b220*/  SYNCS.PHASECHK.TRANS64.TRYWAIT P0, [R0+URZ], R3 ;  /* 0x00000003000075a7 */ /* 0x0022a400080011ff */
[----:B--2---:R-:W-:Y:S05]  /*b230*/  @!P0 NANOSLEEP.SYNCS 0x989680 ;  /* 0x009896800000895d */ /* 0x004fea0003900000 */
[----:B------:R-:W2:Y:S02]  /*b240*/  @!P0 SYNCS.PHASECHK.TRANS64 P0, [R0+URZ], R3 ;  /* 0x00000003000085a7 */ /* 0x000ea400080010ff */
[----:B--2---:R-:W-:Y:S05]  /*b250*/  @!P0 BRA `(.L_x_159) ;  /* 0xfffffffc00f08947 */ /* 0x004fea000383ffff */
[----:B------:R-:W-:Y:S05]  /*b260*/  BRA `(.L_x_160) ;  /* 0xffffff7800547947 */ /* 0x000fea000383ffff */
.L_x_52:
[----:B---3--:R-:W-:-:S07]  /*b270*/  MOV R0, UR4 ;  /* 0x0000000400007c02 */ /* 0x008fce0008000f00 */
.L_x_161:
[----:B-1----:R1:W2:Y:S02]  /*b280*/  SYNCS.PHASECHK.TRANS64.TRYWAIT P0, [R0+URZ], R3 ;  /* 0x00000003000075a7 */ /* 0x0022a400080011ff */
[----:B--2---:R-:W-:Y:S05]  /*b290*/  @!P0 NANOSLEEP.SYNCS 0x989680 ;  /* 0x009896800000895d */ /* 0x004fea0003900000 */
[----:B------:R-:W2:Y:S02]  /*b2a0*/  @!P0 SYNCS.PHASECHK.TRANS64 P0, [R0+URZ], R3 ;  /* 0x00000003000085a7 */ /* 0x000ea400080010ff */
[----:B--2---:R-:W-:Y:S05]  /*b2b0*/  @!P0 BRA `(.L_x_161) ;  /* 0xfffffffc00f08947 */ /* 0x004fea000383ffff */
[----:B------:R-:W-:Y:S05]  /*b2c0*/  BRA `(.L_x_162) ;  /* 0xffffff7800607947 */ /* 0x000fea000383ffff */
.L_x_53:
[----:B---3--:R-:W-:-:S07]  /*b2d0*/  MOV R0, UR4 ;  /* 0x0000000400007c02 */ /* 0x008fce0008000f00 */
.L_x_163:
[----:B-1----:R1:W2:Y:S02]  /*b2e0*/  SYNCS.PHASECHK.TRANS64.TRYWAIT P0, [R0+URZ], R3 ;  /* 0x00000003000075a7 */ /* 0x0022a400080011ff */
[----:B--2---:R-:W-:Y:S05]  /*b2f0*/  @!P0 NANOSLEEP.SYNCS 0x989680 ;  /* 0x009896800000895d */ /* 0x004fea0003900000 */
[----:B------:R-:W2:Y:S02]  /*b300*/  @!P0 SYNCS.PHASECHK.TRANS64 P0, [R0+URZ], R3 ;  /* 0x00000003000085a7 */ /* 0x000ea400080010ff */
[----:B--2---:R-:W-:Y:S05]  /*b310*/  @!P0 BRA `(.L_x_163) ;  /* 0xfffffffc00f08947 */ /* 0x004fea000383ffff */
[----:B------:R-:W-:Y:S05]  /*b320*/  BRA `(.L_x_164) ;  /* 0xffffff78006c7947 */ /* 0x000fea000383ffff */
.L_x_54:
[----:B---3--:R-:W-:-:S07]  /*b330*/  MOV R0, UR4 ;  /* 0x0000000400007c02 */ /* 0x008fce0008000f00 */
.L_x_165:
[----:B-1----:R1:W2:Y:S02]  /*b340*/  SYNCS.PHASECHK.TRANS64.TRYWAIT P0, [R0+URZ], R3 ;  /* 0x00000003000075a7 */ /* 0x0022a400080011ff */
[----:B--2---:R-:W-:Y:S05]  /*b350*/  @!P0 NANOSLEEP.SYNCS 0x989680 ;  /* 0x009896800000895d */ /* 0x004fea0003900000 */
[----:B------:R-:W2:Y:S02]  /*b360*/  @!P0 SYNCS.PHASECHK.TRANS64 P0, [R0+URZ], R3 ;  /* 0x00000003000085a7 */ /* 0x000ea400080010ff */
[----:B--2---:R-:W-:Y:S05]  /*b370*/  @!P0 BRA `(.L_x_165) ;  /* 0xfffffffc00f08947 */ /* 0x004fea000383ffff */
[----:B------:R-:W-:Y:S05]  /*b380*/  BRA `(.L_x_166) ;  /* 0xffffff7800787947 */ /* 0x000fea000383ffff */
.L_x_55:
[----:B---3--:R-:W-:-:S07]  /*b390*/  MOV R0, UR4 ;  /* 0x0000000400007c02 */ /* 0x008fce0008000f00 */
.L_x_167:
[----:B-1----:R1:W2:Y:S02]  /*b3a0*/  SYNCS.PHASECHK.TRANS64.TRYWAIT P0, [R0+URZ], R3 ;  /* 0x00000003000075a7 */ /* 0x0022a400080011ff */
[----:B--2---:R-:W-:Y:S05]  /*b3b0*/  @!P0 NANOSLEEP.SYNCS 0x989680 ;  /* 0x009896800000895d */ /* 0x004fea0003900000 */
[----:B------:R-:W2:Y:S02]  /*b3c0*/  @!P0 SYNCS.PHASECHK.TRANS64 P0, [R0+URZ], R3 ;  /* 0x00000003000085a7 */ /* 0x000ea400080010ff */
[----:B--2---:R-:W-:Y:S05]  /*b3d0*/  @!P0 BRA `(.L_x_167) ;  /* 0xfffffffc00f08947 */ /* 0x004fea000383ffff */
[----:B------:R-:W-:Y:S05]  /*b3e0*/  BRA `(.L_x_168) ;  /* 0xffffff7800847947 */ /* 0x000fea000383ffff */
.L_x_56:
[----:B---3--:R-:W-:-:S07]  /*b3f0*/  MOV R0, UR4 ;  /* 0x0000000400007c02 */ /* 0x008fce0008000f00 */
.L_x_169:
[----:B-1----:R1:W2:Y:S02]  /*b400*/  SYNCS.PHASECHK.TRANS64.TRYWAIT P0, [R0+URZ], R3 ;  /* 0x00000003000075a7 */ /* 0x0022a400080011ff */
[----:B--2---:R-:W-:Y:S05]  /*b410*/  @!P0 NANOSLEEP.SYNCS 0x989680 ;  /* 0x009896800000895d */ /* 0x004fea0003900000 */
[----:B------:R-:W2:Y:S02]  /*b420*/  @!P0 SYNCS.PHASECHK.TRANS64 P0, [R0+URZ], R3 ;  /* 0x00000003000085a7 */ /* 0x000ea400080010ff */
[----:B--2---:R-:W-:Y:S05]  /*b430*/  @!P0 BRA `(.L_x_169) ;  /* 0xfffffffc00f08947 */ /* 0x004fea000383ffff */
[----:B------:R-:W-:Y:S05]  /*b440*/  BRA `(.L_x_170) ;  /* 0xffffff7800907947 */ /* 0x000fea000383ffff */
.L_x_57:
[----:B---3--:R-:W-:-:S07]  /*b450*/  MOV R0, UR4 ;  /* 0x0000000400007c02 */ /* 0x008fce0008000f00 */
.L_x_171:
[----:B-1----:R1:W2:Y:S02]  /*b460*/  SYNCS.PHASECHK.TRANS64.TRYWAIT P0, [R0+URZ], R3 ;  /* 0x00000003000075a7 */ /* 0x0022a400080011ff */
[----:B--2---:R-:W-:Y:S05]  /*b470*/  @!P0 NANOSLEEP.SYNCS 0x989680 ;  /* 0x009896800000895d */ /* 0x004fea0003900000 */
[----:B------:R-:W2:Y:S02]  /*b480*/  @!P0 SYNCS.PHASECHK.TRANS64 P0, [R0+URZ], R3 ;  /* 0x00000003000085a7 */ /* 0x000ea400080010ff */
[----:B--2---:R-:W-:Y:S05]  /*b490*/  @!P0 BRA `(.L_x_171) ;  /* 0xfffffffc00f08947 */ /* 0x004fea000383ffff */
[----:B------:R-:W-:Y:S05]  /*b4a0*/  BRA `(.L_x_172) ;  /* 0xffffff78009c7947 */ /* 0x000fea000383ffff */
.L_x_58:
[----:B---3--:R-:W-:-:S07]  /*b4b0*/  MOV R0, UR4 ;  /* 0x0000000400007c02 */ /* 0x008fce0008000f00 */
.L_x_173:
[----:B-1----:R1:W2:Y:S02]  /*b4c0*/  SYNCS.PHASECHK.TRANS64.TRYWAIT P0, [R0+URZ], R3 ;  /* 0x00000003000075a7 */ /* 0x0022a400080011ff */
[----:B--2---:R-:W-:Y:S05]  /*b4d0*/  @!P0 NANOSLEEP.SYNCS 0x989680 ;  /* 0x009896800000895d */ /* 0x004fea0003900000 */
[----:B------:R-:W2:Y:S02]  /*b4e0*/  @!P0 SYNCS.PHASECHK.TRANS64 P0, [R0+URZ], R3 ;  /* 0x00000003000085a7 */ /* 0x000ea400080010ff */
[----:B--2---:R-:W-:Y:S05]  /*b4f0*/  @!P0 BRA `(.L_x_173) ;  /* 0xfffffffc00f08947 */ /* 0x004fea000383ffff */
[----:B------:R-:W-:Y:S05]  /*b500*/  BRA `(.L_x_174) ;  /* 0xffffff7800a87947 */ /* 0x000fea000383ffff */
.L_x_61:
[----:B-1----:R1:W2:Y:S02]  /*b510*/  SYNCS.PHASECHK.TRANS64.TRYWAIT P0, [R0+URZ+0x1b0], R4 ;  /* 0x0001b004000075a7 */ /* 0x0022a400080011ff */
[----:B--2---:R-:W-:Y:S05]  /*b520*/  @!P0 NANOSLEEP.SYNCS 0x989680 ;  /* 0x009896800000895d */ /* 0x004fea0003900000 */
[----:B------:R-:W2:Y:S02]  /*b530*/  @!P0 SYNCS.PHASECHK.TRANS64 P0, [R0+URZ+0x1b0], R4 ;  /* 0x0001b004000085a7 */ /* 0x000ea400080010ff */
[----:B--2---:R-:W-:Y:S05]  /*b540*/  @!P0 BRA `(.L_x_61) ;  /* 0xfffffffc00f08947 */ /* 0x004fea000383ffff */
[----:B------:R-:W-:Y:S05]  /*b550*/  BRA `(.L_x_175) ;  /* 0xffffff7c00087947 */ /* 0x000fea000383ffff */
.L_x_62:
[----:B------:R-:W-:-:S07]  /*b560*/  MOV R0, UR5 ;  /* 0x0000000500007c02 */ /* 0x000fce0008000f00 */
.L_x_176:
[----:B-1----:R1:W2:Y:S02]  /*b570*/  SYNCS.PHASECHK.TRANS64.TRYWAIT P0, [R0+URZ+0x160], R5 ;  /* 0x00016005000075a7 */ /* 0x0022a400080011ff */
[----:B--2---:R-:W-:Y:S05]  /*b580*/  @!P0 NANOSLEEP.SYNCS 0x989680 ;  /* 0x009896800000895d */ /* 0x004fea0003900000 */
[----:B------:R-:W2:Y:S02]  /*b590*/  @!P0 SYNCS.PHASECHK.TRANS64 P0, [R0+URZ+0x160], R5 ;  /* 0x00016005000085a7 */ /* 0x000ea400080010ff */
[----:B--2---:R-:W-:Y:S05]  /*b5a0*/  @!P0 BRA `(.L_x_176) ;  /* 0xfffffffc00f08947 */ /* 0x004fea000383ffff */
[----:B------:R-:W-:Y:S05]  /*b5b0*/  BRA `(.L_x_177) ;  /* 0xffffff7c00187947 */ /* 0x000fea000383ffff */
.L_x_63:
[----:B-1----:R1:W2:Y:S02]  /*b5c0*/  SYNCS.PHASECHK.TRANS64.TRYWAIT P1, [R0+URZ+0x150], R4 ;  /* 0x00015004000075a7 */ /* 0x0022a400080211ff */
[----:B--2---:R-:W-:Y:S05]  /*b5d0*/  @!P1 NANOSLEEP.SYNCS 0x989680 ;  /* 0x009896800000995d */ /* 0x004fea0003900000 */
[----:B------:R-:W2:Y:S02]  /*b5e0*/  @!P1 SYNCS.PHASECHK.TRANS64 P1, [R0+URZ+0x150], R4 ;  /* 0x00015004000095a7 */ /* 0x000ea400080210ff */
[----:B--2---:R-:W-:Y:S05]  /*b5f0*/  @!P1 BRA `(.L_x_63) ;  /* 0xfffffffc00f09947 */ /* 0x004fea000383ffff */
[----:B------:R-:W-:Y:S05]  /*b600*/  BRA `(.L_x_178) ;  /* 0xffffff7c00487947 */ /* 0x000fea000383ffff */
.L_x_66:
[----:B------:R-:W-:-:S07]  /*b610*/  MOV R0, UR5 ;  /* 0x0000000500007c02 */ /* 0x000fce0008000f00 */
.L_x_179:
[----:B-1----:R1:W2:Y:S02]  /*b620*/  SYNCS.PHASECHK.TRANS64.TRYWAIT P0, [R0+URZ+0x160], R2 ;  /* 0x00016002000075a7 */ /* 0x0022a400080011ff */
[----:B--2---:R-:W-:Y:S05]  /*b630*/  @!P0 NANOSLEEP.SYNCS 0x989680 ;  /* 0x009896800000895d */ /* 0x004fea0003900000 */
[----:B------:R-:W2:Y:S02]  /*b640*/  @!P0 SYNCS.PHASECHK.TRANS64 P0, [R0+URZ+0x160], R2 ;  /* 0x00016002000085a7 */ /* 0x000ea400080010ff */
[----:B--2---:R-:W-:Y:S05]  /*b650*/  @!P0 BRA `(.L_x_179) ;  /* 0xfffffffc00f08947 */ /* 0x004fea000383ffff */
[----:B------:R-:W-:Y:S05]  /*b660*/  BRA `(.L_x_65) ;  /* 0xffffff7c009c7947 */ /* 0x000fea000383ffff */
.L_x_75:
[----:B-1----:R-:W-:-:S04]  /*b670*/  MOV R4, UR6 ;  /* 0x0000000600047c02 */ /* 0x002fc80008000f00 */
[----:B------:R1:W2:Y:S03]  /*b680*/  SYNCS.PHASECHK.TRANS64.TRYWAIT P0, [R4+URZ+0x8], R5 ;  /* 0x00000805040075a7 */ /* 0x0002a600080011ff */
[----:B--2---:R-:W-:Y:S05]  /*b690*/  @!P0 NANOSLEEP.SYNCS 0x989680 ;  /* 0x009896800000895d */ /* 0x004fea0003900000 */
[----:B------:R-:W2:Y:S02]  /*b6a0*/  @!P0 SYNCS.PHASECHK.TRANS64 P0, [R4+URZ+0x8], R5 ;  /* 0x00000805040085a7 */ /* 0x000ea400080010ff */
[----:B--2---:R-:W-:Y:S05]  /*b6b0*/  @!P0 BRA `(.L_x_75) ;  /* 0xfffffffc00ec8947 */ /* 0x004fea000383ffff */
[----:B------:R-:W-:Y:S05]  /*b6c0*/  BRA `(.L_x_74) ;  /* 0xffffff8000507947 */ /* 0x000fea000383ffff */
.L_x_77:
[----:B------:R-:W-:Y:S01]  /*b6d0*/  BSSY B0, `(.L_x_180) ;  /* 0x0000006000007945 */ /* 0x000fe20003800000 */
[----:B------:R-:W-:-:S07]  /*b6e0*/  MOV R15, 0xffffffff ;  /* 0xffffffff000f7802 */ /* 0x000fce0000000f00 */
[----:B-1---5:R-:W-:Y:S05]  /*b6f0*/  WARPSYNC.COLLECTIVE R15, `(.L_x_181) ;  /* 0x000000000f0c7348 */ /* 0x022fea0003c00000 */
[----:B------:R-:W-:Y:S02]  /*b700*/  ELECT P6, UR79, PT ;  /* 0x00000000004f782f */ /* 0x000fe400038c0000 */
[----:B------:R-:W-:Y:S01]  /*b710*/  MOV R14, UR79 ;  /* 0x0000004f000e7c02 */ /* 0x000fe20008000f00 */
[----:B-1---5:R-:W-:Y:S10]  /*b720*/  ENDCOLLECTIVE ;  /* 0x000000000000791b */ /* 0x022ff40003800000 */
.L_x_181:
[----:B------:R-:W-:Y:S05]  /*b730*/  BSYNC B0 ;  /* 0x0000000000007941 */ /* 0x000fea0003800000 */
.L_x_180:
[----:B------:R-:W-:Y:S05]  /*b740*/  BRA `(.L_x_182) ;  /* 0xffffff8000807947 */ /* 0x000fea000383ffff */
.L_x_79:
[----:B-1----:R-:W-:-:S04]  /*b750*/  MOV R2, UR6 ;  /* 0x0000000600027c02 */ /* 0x002fc80008000f00 */
[----:B------:R1:W2:Y:S03]  /*b760*/  SYNCS.PHASECHK.TRANS64.TRYWAIT P0, [R2+URZ+0x8], R3 ;  /* 0x00000803020075a7 */ /* 0x0002a600080011ff */
[----:B--2---:R-:W-:Y:S05]  /*b770*/  @!P0 NANOSLEEP.SYNCS 0x989680 ;  /* 0x009896800000895d */ /* 0x004fea0003900000 */
[----:B------:R-:W2:Y:S02]  /*b780*/  @!P0 SYNCS.PHASECHK.TRANS64 P0, [R2+URZ+0x8], R3 ;  /* 0x00000803020085a7 */ /* 0x000ea400080010ff */
[----:B--2---:R-:W-:Y:S05]  /*b790*/  @!P0 BRA `(.L_x_79) ;  /* 0xfffffffc00ec8947 */ /* 0x004fea000383ffff */
[----:B------:R-:W-:Y:S05]  /*b7a0*/  BRA `(.L_x_78) ;  /* 0xffffff8000847947 */ /* 0x000fea000383ffff */
.L_x_80:
[----:B-1----:R1:W2:Y:S02]  /*b7b0*/  SYNCS.PHASECHK.TRANS64.TRYWAIT P0, [R0+URZ+0x150], R4 ;  /* 0x00015004000075a7 */ /* 0x0022a400080011ff */
[----:B--2---:R-:W-:Y:S05]  /*b7c0*/  @!P0 NANOSLEEP.SYNCS 0x989680 ;  /* 0x009896800000895d */ /* 0x004fea0003900000 */
[----:B------:R-:W2:Y:S02]  /*b7d0*/  @!P0 SYNCS.PHASECHK.TRANS64 P0, [R0+URZ+0x150], R4 ;  /* 0x00015004000085a7 */ /* 0x000ea400080010ff */
[----:B--2---:R-:W-:Y:S05]  /*b7e0*/  @!P0 BRA `(.L_x_80) ;  /* 0xfffffffc00f08947 */ /* 0x004fea000383ffff */
[----:B------:R-:W-:Y:S05]  /*b7f0*/  BRA `(.L_x_183) ;  /* 0xffffff8400607947 */ /* 0x000fea000383ffff */
.L_x_82:
[----:B------:R-:W-:-:S07]  /*b800*/  MOV R0, UR10 ;  /* 0x0000000a00007c02 */ /* 0x000fce0008000f00 */
.L_x_184:
[----:B-1----:R1:W2:Y:S02]  /*b810*/  SYNCS.PHASECHK.TRANS64.TRYWAIT P0, [R0+URZ+0x190], R4 ;  /* 0x00019004000075a7 */ /* 0x0022a400080011ff */
[----:B--2---:R-:W-:Y:S05]  /*b820*/  @!P0 NANOSLEEP.SYNCS 0x989680 ;  /* 0x009896800000895d */ /* 0x004fea0003900000 */
[----:B------:R-:W2:Y:S02]  /*b830*/  @!P0 SYNCS.PHASECHK.TRANS64 P0, [R0+URZ+0x190], R4 ;  /* 0x00019004000085a7 */ /* 0x000ea400080010ff */
[----:B--2---:R-:W-:Y:S05]  /*b840*/  @!P0 BRA `(.L_x_184) ;  /* 0xfffffffc00f08947 */ /* 0x004fea000383ffff */
[----:B------:R-:W-:Y:S05]  /*b850*/  BRA `(.L_x_185) ;  /* 0xffffff8400ac7947 */ /* 0x000fea000383ffff */
.L_x_85:
[----:B------:R-:W-:Y:S07]  /*b860*/  MOV R0, UR9 ;  /* 0x0000000900007c02 */ /* 0x000fee0008000f00 */
.L_x_186:
[----:B-1----:R1:W2:Y:S02]  /*b870*/  SYNCS.PHASECHK.TRANS64.TRYWAIT P0, [R0+URZ], R4 ;  /* 0x00000004000075a7 */ /* 0x0022a400080011ff */
[----:B--2---:R-:W-:Y:S05]  /*b880*/  @!P0 NANOSLEEP.SYNCS 0x989680 ;  /* 0x009896800000895d */ /* 0x004fea0003900000 */
[----:B------:R-:W2:Y:S02]  /*b890*/  @!P0 SYNCS.PHASECHK.TRANS64 P0, [R0+URZ], R4 ;  /* 0x00000004000085a7 */ /* 0x000ea400080010ff */
[----:B--2---:R-:W-:Y:S05]  /*b8a0*/  @!P0 BRA `(.L_x_186) ;  /* 0xfffffffc00f08947 */ /* 0x004fea000383ffff */
[----:B------:R-:W-:Y:S05]  /*b8b0*/  BRA `(.L_x_84) ;  /* 0xffffff8400c07947 */ /* 0x000fea000383ffff */
.L_x_89:
[----:B-1----:R-:W-:-:S07]  /*b8c0*/  MOV R0, UR7 ;  /* 0x0000000700007c02 */ /* 0x002fce0008000f00 */
.L_x_187:
[----:B-1----:R1:W2:Y:S02]  /*b8d0*/  SYNCS.PHASECHK.TRANS64.TRYWAIT P0, [R0+URZ], R2 ;  /* 0x00000002000075a7 */ /* 0x0022a400080011ff */
[----:B--2---:R-:W-:Y:S05]  /*b8e0*/  @!P0 NANOSLEEP.SYNCS 0x989680 ;  /* 0x009896800000895d */ /* 0x004fea0003900000 */
[----:B------:R-:W2:Y:S02]  /*b8f0*/  @!P0 SYNCS.PHASECHK.TRANS64 P0, [R0+URZ], R2 ;  /* 0x00000002000085a7 */ /* 0x000ea400080010ff */
[----:B--2---:R-:W-:Y:S05]  /*b900*/  @!P0 BRA `(.L_x_187) ;  /* 0xfffffffc00f08947 */ /* 0x004fea000383ffff */
[----:B------:R-:W-:Y:S05]  /*b910*/  BRA `(.L_x_188) ;  /* 0xffffff88008c7947 */ /* 0x000fea000383ffff */
.L_x_90:
[----:B------:R-:W-:-:S07]  /*b920*/  MOV R0, UR7 ;  /* 0x0000000700007c02 */ /* 0x000fce0008000f00 */
.L_x_189:
[----:B-1----:R1:W2:Y:S02]  /*b930*/  SYNCS.PHASECHK.TRANS64.TRYWAIT P0, [R0+URZ], R3 ;  /* 0x00000003000075a7 */ /* 0x0022a400080011ff */
[----:B--2---:R-:W-:Y:S05]  /*b940*/  @!P0 NANOSLEEP.SYNCS 0x989680 ;  /* 0x009896800000895d */ /* 0x004fea0003900000 */
[----:B------:R-:W2:Y:S02]  /*b950*/  @!P0 SYNCS.PHASECHK.TRANS64 P0, [R0+URZ], R3 ;  /* 0x00000003000085a7 */ /* 0x000ea400080010ff */
[----:B--2---:R-:W-:Y:S05]  /*b960*/  @!P0 BRA `(.L_x_189) ;  /* 0xfffffffc00f08947 */ /* 0x004fea000383ffff */
[----:B------:R-:W-:Y:S05]  /*b970*/  BRA `(.L_x_190) ;  /* 0xffffff8800987947 */ /* 0x000fea000383ffff */
.L_x_91:
[----:B------:R-:W-:-:S07]  /*b980*/  MOV R0, UR7 ;  /* 0x0000000700007c02 */ /* 0x000fce0008000f00 */
.L_x_191:
[----:B-1----:R1:W2:Y:S02]  /*b990*/  SYNCS.PHASECHK.TRANS64.TRYWAIT P0, [R0+URZ], R3 ;  /* 0x00000003000075a7 */ /* 0x0022a400080011ff */
[----:B--2---:R-:W-:Y:S05]  /*b9a0*/  @!P0 NANOSLEEP.SYNCS 0x989680 ;  /* 0x009896800000895d */ /* 0x004fea0003900000 */
[----:B------:R-:W2:Y:S02]  /*b9b0*/  @!P0 SYNCS.PHASECHK.TRANS64 P0, [R0+URZ], R3 ;  /* 0x00000003000085a7 */ /* 0x000ea400080010ff */
[----:B--2---:R-:W-:Y:S05]  /*b9c0*/  @!P0 BRA `(.L_x_191) ;  /* 0xfffffffc00f08947 */ /* 0x004fea000383ffff */
[----:B------:R-:W-:Y:S05]  /*b9d0*/  BRA `(.L_x_192) ;  /* 0xffffff8800a47947 */ /* 0x000fea000383ffff */
.L_x_94:
[----:B------:R-:W-:-:S07]  /*b9e0*/  MOV R0, UR8 ;  /* 0x0000000800007c02 */ /* 0x000fce0008000f00 */
.L_x_193:
[----:B-1----:R1:W2:Y:S02]  /*b9f0*/  SYNCS.PHASECHK.TRANS64.TRYWAIT P1, [R0+URZ+0x1d0], R2 ;  /* 0x0001d002000075a7 */ /* 0x0022a400080211ff */
[----:B--2---:R-:W-:Y:S05]  /*ba00*/  @!P1 NANOSLEEP.SYNCS 0x989680 ;  /* 0x009896800000995d */ /* 0x004fea0003900000 */
[----:B------:R-:W2:Y:S02]  /*ba10*/  @!P1 SYNCS.PHASECHK.TRANS64 P1, [R0+URZ+0x1d0], R2 ;  /* 0x0001d002000095a7 */ /* 0x000ea400080210ff */
[----:B--2---:R-:W-:Y:S05]  /*ba20*/  @!P1 BRA `(.L_x_193) ;  /* 0xfffffffc00f09947 */ /* 0x004fea000383ffff */
[----:B------:R-:W-:Y:S05]  /*ba30*/  BRA `(.L_x_194) ;  /* 0xffffff8800f07947 */ /* 0x000fea000383ffff */
.L_x_99:
[----:B--2---:R2:W4:Y:S02]  /*ba40*/  SYNCS.PHASECHK.TRANS64.TRYWAIT P0, [R0+URZ+0x150], R2 ;  /* 0x00015002000075a7 */ /* 0x00452400080011ff */
[----:B----4-:R-:W-:Y:S05]  /*ba50*/  @!P0 NANOSLEEP.SYNCS 0x989680 ;  /* 0x009896800000895d */ /* 0x010fea0003900000 */
[----:B------:R-:W4:Y:S02]  /*ba60*/  @!P0 SYNCS.PHASECHK.TRANS64 P0, [R0+URZ+0x150], R2 ;  /* 0x00015002000085a7 */ /* 0x000f2400080010ff */
[----:B----4-:R-:W-:Y:S05]  /*ba70*/  @!P0 BRA `(.L_x_99) ;  /* 0xfffffffc00f08947 */ /* 0x010fea000383ffff */
[----:B------:R-:W-:Y:S05]  /*ba80*/  BRA `(.L_x_195) ;  /* 0xffffff9000047947 */ /* 0x000fea000383ffff */
.L_x_102:
[----:B------:R-:W-:Y:S07]  /*ba90*/  MOV R0, UR7 ;  /* 0x0000000700007c02 */ /* 0x000fee0008000f00 */
.L_x_196:
[----:B--2---:R2:W4:Y:S02]  /*baa0*/  SYNCS.PHASECHK.TRANS64.TRYWAIT P0, [R0+URZ+0x148], R2 ;  /* 0x00014802000075a7 */ /* 0x00452400080011ff */
[----:B----4-:R-:W-:Y:S05]  /*bab0*/  @!P0 NANOSLEEP.SYNCS 0x989680 ;  /* 0x009896800000895d */ /* 0x010fea0003900000 */
[----:B------:R-:W4:Y:S02]  /*bac0*/  @!P0 SYNCS.PHASECHK.TRANS64 P0, [R0+URZ+0x148], R2 ;  /* 0x00014802000085a7 */ /* 0x000f2400080010ff */
[----:B----4-:R-:W-:Y:S05]  /*bad0*/  @!P0 BRA `(.L_x_196) ;  /* 0xfffffffc00f08947 */ /* 0x010fea000383ffff */
[----:B------:R-:W-:Y:S05]  /*bae0*/  BRA `(.L_x_101) ;  /* 0xffffff9000e47947 */ /* 0x000fea000383ffff */
.L_x_105:
[----:B------:R-:W-:Y:S07]  /*baf0*/  MOV R0, UR7 ;  /* 0x0000000700007c02 */ /* 0x000fee0008000f00 */
.L_x_197:
[----:B-1----:R1:W2:Y:S02]  /*bb00*/  SYNCS.PHASECHK.TRANS64.TRYWAIT P0, [R0+URZ+0x120], R22 ;  /* 0x00012016000075a7 */ /* 0x0022a400080011ff */
[----:B--2---:R-:W-:Y:S05]  /*bb10*/  @!P0 NANOSLEEP.SYNCS 0x989680 ;  /* 0x009896800000895d */ /* 0x004fea0003900000 */
[----:B------:R-:W2:Y:S02]  /*bb20*/  @!P0 SYNCS.PHASECHK.TRANS64 P0, [R0+URZ+0x120], R22 ;  /* 0x00012016000085a7 */ /* 0x000ea400080010ff */
[----:B--2---:R-:W-:Y:S05]  /*bb30*/  @!P0 BRA `(.L_x_197) ;  /* 0xfffffffc00f08947 */ /* 0x004fea000383ffff */
[----:B------:R-:W-:Y:S05]  /*bb40*/  BRA `(.L_x_198) ;  /* 0xffffff94005c7947 */ /* 0x000fea000383ffff */
.L_x_106:
[----:B------:R-:W-:Y:S07]  /*bb50*/  MOV R0, UR7 ;  /* 0x0000000700007c02 */ /* 0x000fee0008000f00 */
.L_x_199:
[----:B-1----:R1:W2:Y:S02]  /*bb60*/  SYNCS.PHASECHK.TRANS64.TRYWAIT P0, [R0+URZ+0x128], R22 ;  /* 0x00012816000075a7 */ /* 0x0022a400080011ff */
[----:B--2---:R-:W-:Y:S05]  /*bb70*/  @!P0 NANOSLEEP.SYNCS 0x989680 ;  /* 0x009896800000895d */ /* 0x004fea0003900000 */
[----:B------:R-:W2:Y:S02]  /*bb80*/  @!P0 SYNCS.PHASECHK.TRANS64 P0, [R0+URZ+0x128], R22 ;  /* 0x00012816000085a7 */ /* 0x000ea400080010ff */
[----:B--2---:R-:W-:Y:S05]  /*bb90*/  @!P0 BRA `(.L_x_199) ;  /* 0xfffffffc00f08947 */ /* 0x004fea000383ffff */
[----:B------:R-:W-:Y:S05]  /*bba0*/  BRA `(.L_x_200) ;  /* 0xffffff9400b47947 */ /* 0x000fea000383ffff */
.L_x_107:
[----:B------:R-:W-:Y:S07]  /*bbb0*/  MOV R0, UR7 ;  /* 0x0000000700007c02 */ /* 0x000fee0008000f00 */
.L_x_201:
[----:B-1----:R1:W2:Y:S02]  /*bbc0*/  SYNCS.PHASECHK.TRANS64.TRYWAIT P0, [R0+URZ+0x130], R22 ;  /* 0x00013016000075a7 */ /* 0x0022a400080011ff */
[----:B--2---:R-:W-:Y:S05]  /*bbd0*/  @!P0 NANOSLEEP.SYNCS 0x989680 ;  /* 0x009896800000895d */ /* 0x004fea0003900000 */
[----:B------:R-:W2:Y:S02]  /*bbe0*/  @!P0 SYNCS.PHASECHK.TRANS64 P0, [R0+URZ+0x130], R22 ;  /* 0x00013016000085a7 */ /* 0x000ea400080010ff */
[----:B--2---:R-:W-:Y:S05]  /*bbf0*/  @!P0 BRA `(.L_x_201) ;  /* 0xfffffffc00f08947 */ /* 0x004fea000383ffff */
[----:B------:R-:W-:Y:S05]  /*bc00*/  BRA `(.L_x_202) ;  /* 0xffffff9800107947 */ /* 0x000fea000383ffff */
.L_x_108:
[----:B------:R-:W-:Y:S07]  /*bc10*/  MOV R0, UR7 ;  /* 0x0000000700007c02 */ /* 0x000fee0008000f00 */
.L_x_203:
[----:B-1----:R1:W2:Y:S02]  /*bc20*/  SYNCS.PHASECHK.TRANS64.TRYWAIT P0, [R0+URZ+0x138], R22 ;  /* 0x00013816000075a7 */ /* 0x0022a400080011ff */
[----:B--2---:R-:W-:Y:S05]  /*bc30*/  @!P0 NANOSLEEP.SYNCS 0x989680 ;  /* 0x009896800000895d */ /* 0x004fea0003900000 */
[----:B------:R-:W2:Y:S02]  /*bc40*/  @!P0 SYNCS.PHASECHK.TRANS64 P0, [R0+URZ+0x138], R22 ;  /* 0x00013816000085a7 */ /* 0x000ea400080010ff */
[----:B--2---:R-:W-:Y:S05]  /*bc50*/  @!P0 BRA `(.L_x_203) ;  /* 0xfffffffc00f08947 */ /* 0x004fea000383ffff */
[----:B------:R-:W-:Y:S05]  /*bc60*/  BRA `(.L_x_204) ;  /* 0xffffff9800b07947 */ /* 0x000fea000383ffff */
.L_x_110:
[----:B------:R-:W-:-:S07]  /*bc70*/  MOV R0, UR7 ;  /* 0x0000000700007c02 */ /* 0x000fce0008000f00 */
.L_x_205:
[----:B-1----:R1:W4:Y:S02]  /*bc80*/  SYNCS.PHASECHK.TRANS64.TRYWAIT P0, [R0+URZ+0x120], R2 ;  /* 0x00012002000075a7 */ /* 0x00232400080011ff */
[----:B----4-:R-:W-:Y:S05]  /*bc90*/  @!P0 NANOSLEEP.SYNCS 0x989680 ;  /* 0x009896800000895d */ /* 0x010fea0003900000 */
[----:B------:R-:W4:Y:S02]  /*bca0*/  @!P0 SYNCS.PHASECHK.TRANS64 P0, [R0+URZ+0x120], R2 ;  /* 0x00012002000085a7 */ /* 0x000f2400080010ff */
[----:B----4-:R-:W-:Y:S05]  /*bcb0*/  @!P0 BRA `(.L_x_205) ;  /* 0xfffffffc00f08947 */ /* 0x010fea000383ffff */
[----:B------:R-:W-:Y:S05]  /*bcc0*/  BRA `(.L_x_206) ;  /* 0xffffff9c00387947 */ /* 0x000fea000383ffff */
.L_x_111:
[----:B-1----:R-:W-:-:S07]  /*bcd0*/  MOV R0, UR7 ;  /* 0x0000000700007c02 */ /* 0x002fce0008000f00 */
.L_x_207:
[----:B-1----:R1:W4:Y:S02]  /*bce0*/  SYNCS.PHASECHK.TRANS64.TRYWAIT P0, [R0+URZ+0x128], R2 ;  /* 0x00012802000075a7 */ /* 0x00232400080011ff */
[----:B----4-:R-:W-:Y:S05]  /*bcf0*/  @!P0 NANOSLEEP.SYNCS 0x989680 ;  /* 0x009896800000895d */ /* 0x010fea0003900000 */
[----:B------:R-:W4:Y:S02]  /*bd00*/  @!P0 SYNCS.PHASECHK.TRANS64 P0, [R0+URZ+0x128], R2 ;  /* 0x00012802000085a7 */ /* 0x000f2400080010ff */
[----:B----4-:R-:W-:Y:S05]  /*bd10*/  @!P0 BRA `(.L_x_207) ;  /* 0xfffffffc00f08947 */ /* 0x010fea000383ffff */
[----:B------:R-:W-:Y:S05]  /*bd20*/  BRA `(.L_x_208) ;  /* 0xffffff9c00287947 */ /* 0x000fea000383ffff */
.L_x_112:
[----:B-1----:R-:W-:-:S07]  /*bd30*/  MOV R0, UR7 ;  /* 0x0000000700007c02 */ /* 0x002fce0008000f00 */
.L_x_209:
[----:B-1----:R1:W4:Y:S02]  /*bd40*/  SYNCS.PHASECHK.TRANS64.TRYWAIT P0, [R0+URZ+0x130], R2 ;  /* 0x00013002000075a7 */ /* 0x00232400080011ff */
[----:B----4-:R-:W-:Y:S05]  /*bd50*/  @!P0 NANOSLEEP.SYNCS 0x989680 ;  /* 0x009896800000895d */ /* 0x010fea0003900000 */
[----:B------:R-:W4:Y:S02]  /*bd60*/  @!P0 SYNCS.PHASECHK.TRANS64 P0, [R0+URZ+0x130], R2 ;  /* 0x00013002000085a7 */ /* 0x000f2400080010ff */
[----:B----4-:R-:W-:Y:S05]  /*bd70*/  @!P0 BRA `(.L_x_209) ;  /* 0xfffffffc00f08947 */ /* 0x010fea000383ffff */
[----:B------:R-:W-:Y:S05]  /*bd80*/  BRA `(.L_x_210) ;  /* 0xffffff9c00187947 */ /* 0x000fea000383ffff */
.L_x_114:
[----:B-1----:R1:W2:Y:S02]  /*bd90*/  SYNCS.PHASECHK.TRANS64.TRYWAIT P0, [R0+URZ+0x150], R2 ;  /* 0x00015002000075a7 */ /* 0x0022a400080011ff */
[----:B--2---:R-:W-:Y:S05]  /*bda0*/  @!P0 NANOSLEEP.SYNCS 0x989680 ;  /* 0x009896800000895d */ /* 0x004fea0003900000 */
[----:B------:R-:W2:Y:S02]  /*bdb0*/  @!P0 SYNCS.PHASECHK.TRANS64 P0, [R0+URZ+0x150], R2 ;  /* 0x00015002000085a7 */ /* 0x000ea400080010ff */
[----:B--2---:R-:W-:Y:S05]  /*bdc0*/  @!P0 BRA `(.L_x_114) ;  /* 0xfffffffc00f08947 */ /* 0x004fea000383ffff */
[----:B------:R-:W-:Y:S05]  /*bdd0*/  BRA `(.L_x_211) ;  /* 0xffffff9c00b87947 */ /* 0x000fea000383ffff */
.L_x_128:
[----:B-1----:R1:W2:Y:S02]  /*bde0*/  SYNCS.PHASECHK.TRANS64.TRYWAIT P0, [R2+URZ+0x100], R0 ;  /* 0x00010000020075a7 */ /* 0x0022a400080011ff */
[----:B--2---:R-:W-:Y:S05]  /*bdf0*/  @!P0 NANOSLEEP.SYNCS 0x989680 ;  /* 0x009896800000895d */ /* 0x004fea0003900000 */
[----:B------:R-:W2:Y:S02]  /*be00*/  @!P0 SYNCS.PHASECHK.TRANS64 P0, [R2+URZ+0x100], R0 ;  /* 0x00010000020085a7 */ /* 0x000ea400080010ff */
[----:B--2---:R-:W-:Y:S05]  /*be10*/  @!P0 BRA `(.L_x_128) ;  /* 0xfffffffc00f08947 */ /* 0x004fea000383ffff */
[----:B------:R-:W-:Y:S05]  /*be20*/  BRA `(.L_x_127) ;  /* 0xffffffac00187947 */ /* 0x000fea000383ffff */
.L_x_131:
[----:B-1----:R1:W2:Y:S02]  /*be30*/  SYNCS.PHASECHK.TRANS64.TRYWAIT P1, [R95+URZ+0x170], R0 ;  /* 0x000170005f0075a7 */ /* 0x0022a400080211ff */
[----:B--2---:R-:W-:Y:S05]  /*be40*/  @!P1 NANOSLEEP.SYNCS 0x989680 ;  /* 0x009896800000995d */ /* 0x004fea0003900000 */
[----:B------:R-:W2:Y:S02]  /*be50*/  @!P1 SYNCS.PHASECHK.TRANS64 P1, [R95+URZ+0x170], R0 ;  /* 0x000170005f0095a7 */ /* 0x000ea400080210ff */
[----:B--2---:R-:W-:Y:S05]  /*be60*/  @!P1 BRA `(.L_x_131) ;  /* 0xfffffffc00f09947 */ /* 0x004fea000383ffff */
[----:B------:R-:W-:Y:S05]  /*be70*/  BRA `(.L_x_130) ;  /* 0xffffffac009c7947 */ /* 0x000fea000383ffff */
        .weak           $__internal_0_$__cuda_sm10x_tcgen05_guardrail_trap_col_being_dealloced_not_returned_by_alloc
        .type           $__internal_0_$__cuda_sm10x_tcgen05_guardrail_trap_col_being_dealloced_not_returned_by_alloc,@function
        .size           $__internal_0_$__cuda_sm10x_tcgen05_guardrail_trap_col_being_dealloced_not_returned_by_alloc,($__internal_1_$__cuda_sm10x_tcgen05_guardrail_trap_phase_invalid_during_alloc - $__internal_0_$__cuda_sm10x_tcgen05_guardrail_trap_col_being_dealloced_not_returned_by_alloc)
$__internal_0_$__cuda_sm10x_tcgen05_guardrail_trap_col_being_dealloced_not_returned_by_alloc:
[----:B------:R-:W-:Y:S05]  /*be80*/  BPT.TRAP 0x1 ;  /* 0x000000040000795c */ /* 0x000fea0000300000 */
[----:B------:R-:W-:-:S04]  /*be90*/  HFMA2 R3, -RZ, RZ, 0, 0 ;  /* 0x00000000ff037431 */ /* 0x000fc800000001ff */
[----:B------:R-:W-:Y:S05]  /*bea0*/  RET.REL.NODEC R2 `(_ZN7cutlass13device_kernelINS_4gemm6kernel13GemmUniversalIN4cute5tupleIJiiiiEEENS1_10collective13CollectiveMmaINS1_35MainloopSm100TmaUmmaWarpSpecializedILi16ELi2ELi4ENS5_IJNS4_1CILi2EEENSA_ILi1EEESC_EEEEENS5_IJNSA_ILi128EEENSA_ILi256EEENSA_ILi64EEEEEENS_12float_e4m3_tENS5_IJlSC_lEEESJ_SK_NS4_8TiledMMAINS4_8MMA_AtomIJNS4_10MMA_TraitsINS4_25SM100_MMA_F8F6F4_2x1SM_SSEJSJ_SJ_fSF_SG_NS4_17integral_constantINS4_4UMMA5MajorELSR_0EEESS_NSP_INSQ_7ScaleInELST_0EEESU_EEEEEENS4_6LayoutINS5_IJSC_SC_SC_EEENS5_IJNSA_ILi0EEESZ_SZ_EEEEENS5_IJNS4_10UnderscoreES12_S12_EEEEENS4_18SM100_TMA_2SM_LOADENS4_14ComposedLayoutINS4_7SwizzleILi2ELi4ELi3EEENS4_18smem_ptr_flag_bitsILi8EEENSX_INS5_IJNSA_ILi8EEESH_EEENS5_IJSH_SC_EEEEEEEvNS4_8identityES15_S1F_vS1G_EENS_8epilogue10collective18CollectiveEpilogueINS1I_23Sm100TmaWarpSpecializedILi4ELi2ELi32ELb0ELb0EEEJNS5_IJSH_SG_SH_EEENS5_IJNSX_ISH_SC_EENSX_INS5_IJNSA_ILi32EEESB_EEENS5_IJSC_SF_EEEEEEEESJ_SK_SJ_SK_NS1I_6fusion15FusionCallbacksIS1M_NS1U_13LinCombEltActINS1I_6thread4GELUESJ_fSJ_fLNS_15FloatRoundStyleE2EEES1N_S1T_JEEENS4_5SM1004TMEM4LOAD26SM100_TMEM_LOAD_32dp32b32xENS4_13SM90_TMA_LOADENS16_INS17_ILi1ELi4ELi3EEES1A_NSX_INS5_IJS1B_S1P_EEENS5_IJS1P_SC_EEEEEEENS4_39AutoVectorizingCopyWithAssumedAlignmentILi128EEENS4_14SM90_TMA_STOREES2B_S2D_S2D_EEEvvEEEEvNT_6ParamsE) ;  /* 0xffffff4002547950 */ /* 0x000fea0003c3ffff */
        .weak           $__internal_1_$__cuda_sm10x_tcgen05_guardrail_trap_phase_invalid_during_alloc
        .type           $__internal_1_$__cuda_sm10x_tcgen05_guardrail_trap_phase_invalid_during_alloc,@function
        .size           $__internal_1_$__cuda_sm10x_tcgen05_guardrail_trap_phase_invalid_during_alloc,($__internal_2_$__cuda_sm10x_tcgen05_guardrail_trap_unallocated_columns_being_dealloced - $__internal_1_$__cuda_sm10x_tcgen05_guardrail_trap_phase_invalid_during_alloc)
$__internal_1_$__cuda_sm10x_tcgen05_guardrail_trap_phase_invalid_during_alloc:
[----:B------:R-:W-:Y:S05]  /*beb0*/  BPT.TRAP 0x1 ;  /* 0x000000040000795c */ /* 0x000fea0000300000 */
[----:B------:R-:W-:-:S04]  /*bec0*/  MOV R3, 0x0 ;  /* 0x0000000000037802 */ /* 0x000fc80000000f00 */
[----:B------:R-:W-:Y:S05]  /*bed0*/  RET.REL.NODEC R2 `(_ZN7cutlass13device_kernelINS_4gemm6kernel13GemmUniversalIN4cute5tupleIJiiiiEEENS1_10collective13CollectiveMmaINS1_35MainloopSm100TmaUmmaWarpSpecializedILi16ELi2ELi4ENS5_IJNS4_1CILi2EEENSA_ILi1EEESC_EEEEENS5_IJNSA_ILi128EEENSA_ILi256EEENSA_ILi64EEEEEENS_12float_e4m3_tENS5_IJlSC_lEEESJ_SK_NS4_8TiledMMAINS4_8MMA_AtomIJNS4_10MMA_TraitsINS4_25SM100_MMA_F8F6F4_2x1SM_SSEJSJ_SJ_fSF_SG_NS4_17integral_constantINS4_4UMMA5MajorELSR_0EEESS_NSP_INSQ_7ScaleInELST_0EEESU_EEEEEENS4_6LayoutINS5_IJSC_SC_SC_EEENS5_IJNSA_ILi0EEESZ_SZ_EEEEENS5_IJNS4_10UnderscoreES12_S12_EEEEENS4_18SM100_TMA_2SM_LOADENS4_14ComposedLayoutINS4_7SwizzleILi2ELi4ELi3EEENS4_18smem_ptr_flag_bitsILi8EEENSX_INS5_IJNSA_ILi8EEESH_EEENS5_IJSH_SC_EEEEEEEvNS4_8identityES15_S1F_vS1G_EENS_8epilogue10collective18CollectiveEpilogueINS1I_23Sm100TmaWarpSpecializedILi4ELi2ELi32ELb0ELb0EEEJNS5_IJSH_SG_SH_EEENS5_IJNSX_ISH_SC_EENSX_INS5_IJNSA_ILi32EEESB_EEENS5_IJSC_SF_EEEEEEEESJ_SK_SJ_SK_NS1I_6fusion15FusionCallbacksIS1M_NS1U_13LinCombEltActINS1I_6thread4GELUESJ_fSJ_fLNS_15FloatRoundStyleE2EEES1N_S1T_JEEENS4_5SM1004TMEM4LOAD26SM100_TMEM_LOAD_32dp32b32xENS4_13SM90_TMA_LOADENS16_INS17_ILi1ELi4ELi3EEES1A_NSX_INS5_IJS1B_S1P_EEENS5_IJS1P_SC_EEEEEEENS4_39AutoVectorizingCopyWithAssumedAlignmentILi128EEENS4_14SM90_TMA_STOREES2B_S2D_S2D_EEEvvEEEEvNT_6ParamsE) ;  /* 0xffffff4002487950 */ /* 0x000fea0003c3ffff */
        .weak           $__internal_2_$__cuda_sm10x_tcgen05_guardrail_trap_unallocated_columns_being_dealloced
        .type           $__internal_2_$__cuda_sm10x_tcgen05_guardrail_trap_unallocated_columns_being_dealloced,@function
        .size           $__internal_2_$__cuda_sm10x_tcgen05_guardrail_trap_unallocated_columns_being_dealloced,(.L_x_213 - $__internal_2_$__cuda_sm10x_tcgen05_guardrail_trap_unallocated_columns_being_dealloced)
$__internal_2_$__cuda_sm10x_tcgen05_guardrail_trap_unallocated_columns_being_dealloced:
[----:B------:R-:W-:Y:S05]  /*bee0*/  BPT.TRAP 0x1 ;  /* 0x000000040000795c */ /* 0x000fea0000300000 */
[----:B------:R-:W-:-:S04]  /*bef0*/  HFMA2 R3, -RZ, RZ, 0, 0 ;  /* 0x00000000ff037431 */ /* 0x000fc800000001ff */
[----:B------:R-:W-:Y:S05]  /*bf00*/  RET.REL.NODEC R2 `(_ZN7cutlass13device_kernelINS_4gemm6kernel13GemmUniversalIN4cute5tupleIJiiiiEEENS1_10collective13CollectiveMmaINS1_35MainloopSm100TmaUmmaWarpSpecializedILi16ELi2ELi4ENS5_IJNS4_1CILi2EEENSA_ILi1EEESC_EEEEENS5_IJNSA_ILi128EEENSA_ILi256EEENSA_ILi64EEEEEENS_12float_e4m3_tENS5_IJlSC_lEEESJ_SK_NS4_8TiledMMAINS4_8MMA_AtomIJNS4_10MMA_TraitsINS4_25SM100_MMA_F8F6F4_2x1SM_SSEJSJ_SJ_fSF_SG_NS4_17integral_constantINS4_4UMMA5MajorELSR_0EEESS_NSP_INSQ_7ScaleInELST_0EEESU_EEEEEENS4_6LayoutINS5_IJSC_SC_SC_EEENS5_IJNSA_ILi0EEESZ_SZ_EEEEENS5_IJNS4_10UnderscoreES12_S12_EEEEENS4_18SM100_TMA_2SM_LOADENS4_14ComposedLayoutINS4_7SwizzleILi2ELi4ELi3EEENS4_18smem_ptr_flag_bitsILi8EEENSX_INS5_IJNSA_ILi8EEESH_EEENS5_IJSH_SC_EEEEEEEvNS4_8identityES15_S1F_vS1G_EENS_8epilogue10collective18CollectiveEpilogueINS1I_23Sm100TmaWarpSpecializedILi4ELi2ELi32ELb0ELb0EEEJNS5_IJSH_SG_SH_EEENS5_IJNSX_ISH_SC_EENSX_INS5_IJNSA_ILi32EEESB_EEENS5_IJSC_SF_EEEEEEEESJ_SK_SJ_SK_NS1I_6fusion15FusionCallbacksIS1M_NS1U_13LinCombEltActINS1I_6thread4GELUESJ_fSJ_fLNS_15FloatRoundStyleE2EEES1N_S1T_JEEENS4_5SM1004TMEM4LOAD26SM100_TMEM_LOAD_32dp32b32xENS4_13SM90_TMA_LOADENS16_INS17_ILi1ELi4ELi3EEES1A_NSX_INS5_IJS1B_S1P_EEENS5_IJS1P_SC_EEEEEEENS4_39AutoVectorizingCopyWithAssumedAlignmentILi128EEENS4_14SM90_TMA_STOREES2B_S2D_S2D_EEEvvEEEEvNT_6ParamsE) ;  /* 0xffffff40023c7950 */ /* 0x000fea0003c3ffff */
.L_x_212:
[----:B------:R-:W-:-:S00]  /*bf10*/  BRA `(.L_x_212) ;  /* 0xfffffffc00fc7947 */ /* 0x000fc0000383ffff */
[----:B------:R-:W-:-:S00]  /*bf20*/  NOP ;  /* 0x0000000000007918 */ /* 0x000fc00000000000 */
        /* <DEDUP_REMOVED lines=13> */
.L_x_213:


//--------------------- .nv.global.init           --------------------------
	.section	.nv.global.init,"aw",@progbits
.nv.global.init:
	.type		$str$27,@object
	.size		$str$27,($str$28 - $str$27)
$str$27:
        /*0000*/ 	.byte	0x28, 0x61, 0x64, 0x64, 0x72, 0x65, 0x73, 0x73, 0x20, 0x26, 0x20, 0x6d, 0x61, 0x73, 0x6b, 0x29
        /*0010*/ 	.byte	0x20, 0x3d, 0x3d, 0x20, 0x30, 0x00
	.type		$str$28,@object
	.size		$str$28,($str$26 - $str$28)
$str$28:
        /*0016*/ 	.byte	0x2f, 0x74, 0x6d, 0x70, 0x2f, 0x63, 0x75, 0x74, 0x6c, 0x61, 0x73, 0x73, 0x5f, 0x73, 0x77, 0x65
        /*0026*/ 	.byte	0x65, 0x70, 0x5f, 0x73, 0x72, 0x63, 0x2f, 0x69, 0x6e, 0x63, 0x6c, 0x75, 0x64, 0x65, 0x2f, 0x63
        /*0036*/ 	.byte	0x75, 0x74, 0x65, 0x2f, 0x70, 0x6f, 0x69, 0x6e, 0x74, 0x65, 0x72, 0x5f, 0x66, 0x6c, 0x61, 0x67
        /*0046*/ 	.byte	0x67, 0x65, 0x64, 0x2e, 0x68, 0x70, 0x70, 0x00
	.type		$str$26,@object
	.size		$str$26,($str$25 - $str$26)
$str$26:
        /*004e*/ 	.byte	0x2f, 0x74, 0x6d, 0x70, 0x2f, 0x63, 0x75, 0x74, 0x6c, 0x61, 0x73, 0x73, 0x5f, 0x73, 0x77, 0x65
        /*005e*/ 	.byte	0x65, 0x70, 0x5f, 0x73, 0x72, 0x63, 0x2f, 0x69, 0x6e, 0x63, 0x6c, 0x75, 0x64, 0x65, 0x2f, 0x63
        /*006e*/ 	.byte	0x75, 0x74, 0x65, 0x2f, 0x61, 0x74, 0x6f, 0x6d, 0x2f, 0x63, 0x6f, 0x70, 0x79, 0x5f, 0x74, 0x72
        /*007e*/ 	.byte	0x61, 0x69, 0x74, 0x73, 0x5f, 0x73, 0x6d, 0x31, 0x30, 0x30, 0x2e, 0x68, 0x70, 0x70, 0x00
	.type		$str$25,@object
	.size		$str$25,(__unnamed_1 - $str$25)
$str$25:
        /*008d*/ 	.byte	0x28, 0x28, 0x75, 0x69, 0x6e, 0x74, 0x33, 0x32, 0x5f, 0x74, 0x28, 0x74, 0x68, 0x72, 0x65, 0x61
        /*009d*/ 	.byte	0x64, 0x49, 0x64, 0x78, 0x2e, 0x78, 0x29, 0x20, 0x2f, 0x20, 0x33, 0x32, 0x29, 0x20, 0x25, 0x20
        /*00ad*/ 	.byte	0x34, 0x29, 0x20, 0x3d, 0x3d, 0x20, 0x28, 0x28, 0x28, 0x74, 0x6d, 0x65, 0x6d, 0x5f, 0x61, 0x64
        /*00bd*/ 	.byte	0x64, 0x72, 0x20, 0x3e, 0x3e, 0x20, 0x31, 0x36, 0x29, 0x20, 0x2f, 0x20, 0x33, 0x32, 0x29, 0x20
        /*00cd*/ 	.byte	0x25, 0x20, 0x34, 0x29, 0x00
	.type		__unnamed_1,@object
	.size		__unnamed_1,(__unnamed_2 - __unnamed_1)
__unnamed_1:
        /*00d2*/ 	.byte	0x61, 0x75, 0x74, 0x6f, 0x20, 0x63, 0x75, 0x74, 0x65, 0x3a, 0x3a, 0x61, 0x73, 0x5f, 0x70, 0x6f
        /* <DEDUP_REMOVED lines=24> */
        /*0262*/ 	.byte	0x3a, 0x3a, 0x43, 0x3c, 0x34, 0x30, 0x39, 0x36, 0x3e, 0x3e, 0x3e, 0x3e, 0x5d, 0x00
	.type		__unnamed_2,@object
	.size		__unnamed_2,(__unnamed_3 - __unnamed_2)
__unnamed_2:
        /* <DEDUP_REMOVED lines=26> */
	.type		__unnamed_3,@object
	.size		__unnamed_3,(.L_3 - __unnamed_3)
__unnamed_3:
        /* <DEDUP_REMOVED lines=40> */
        /*068e*/ 	.byte	0x74, 0x65, 0x3a, 0x3a, 0x43, 0x3c, 0x30, 0x3e, 0x3e, 0x3e, 0x3e, 0x5d, 0x00
.L_3:


//--------------------- .nv.shared._ZN7cutlass13device_kernelINS_4gemm6kernel13GemmUniversalIN4cute5tupleIJiiiiEEENS1_10collective13CollectiveMmaINS1_35MainloopSm100TmaUmmaWarpSpecializedILi16ELi2ELi4ENS5_IJNS4_1CILi2EEENSA_ILi1EEESC_EEEEENS5_IJNSA_ILi128EEENSA_ILi256EEENSA_ILi64EEEEEENS_12float_e4m3_tENS5_IJlSC_lEEESJ_SK_NS4_8TiledMMAINS4_8MMA_AtomIJNS4_10MMA_TraitsINS4_25SM100_MMA_F8F6F4_2x1SM_SSEJSJ_SJ_fSF_SG_NS4_17integral_constantINS4_4UMMA5MajorELSR_0EEESS_NSP_INSQ_7ScaleInELST_0EEESU_EEEEEENS4_6LayoutINS5_IJSC_SC_SC_EEENS5_IJNSA_ILi0EEESZ_SZ_EEEEENS5_IJNS4_10UnderscoreES12_S12_EEEEENS4_18SM100_TMA_2SM_LOADENS4_14ComposedLayoutINS4_7SwizzleILi2ELi4ELi3EEENS4_18smem_ptr_flag_bitsILi8EEENSX_INS5_IJNSA_ILi8EEESH_EEENS5_IJSH_SC_EEEEEEEvNS4_8identityES15_S1F_vS1G_EENS_8epilogue10collective18CollectiveEpilogueINS1I_23Sm100TmaWarpSpecializedILi4ELi2ELi32ELb0ELb0EEEJNS5_IJSH_SG_SH_EEENS5_IJNSX_ISH_SC_EENSX_INS5_IJNSA_ILi32EEESB_EEENS5_IJSC_SF_EEEEEEEESJ_SK_SJ_SK_NS1I_6fusion15FusionCallbacksIS1M_NS1U_13LinCombEltActINS1I_6thread4GELUESJ_fSJ_fLNS_15FloatRoundStyleE2EEES1N_S1T_JEEENS4_5SM1004TMEM4LOAD26SM100_TMEM_LOAD_32dp32b32xENS4_13SM90_TMA_LOADENS16_INS17_ILi1ELi4ELi3EEES1A_NSX_INS5_IJS1B_S1P_EEENS5_IJS1P_SC_EEEEEEENS4_39AutoVectorizingCopyWithAssumedAlignmentILi128EEENS4_14SM90_TMA_STOREES2B_S2D_S2D_EEEvvEEEEvNT_6ParamsE --------------------------
	.section	.nv.shared._ZN7cutlass13device_kernelINS_4gemm6kernel13GemmUniversalIN4cute5tupleIJiiiiEEENS1_10collective13CollectiveMmaINS1_35MainloopSm100TmaUmmaWarpSpecializedILi16ELi2ELi4ENS5_IJNS4_1CILi2EEENSA_ILi1EEESC_EEEEENS5_IJNSA_ILi128EEENSA_ILi256EEENSA_ILi64EEEEEENS_12float_e4m3_tENS5_IJlSC_lEEESJ_SK_NS4_8TiledMMAINS4_8MMA_AtomIJNS4_10MMA_TraitsINS4_25SM100_MMA_F8F6F4_2x1SM_SSEJSJ_SJ_fSF_SG_NS4_17integral_constantINS4_4UMMA5MajorELSR_0EEESS_NSP_INSQ_7ScaleInELST_0EEESU_EEEEEENS4_6LayoutINS5_IJSC_SC_SC_EEENS5_IJNSA_ILi0EEESZ_SZ_EEEEENS5_IJNS4_10UnderscoreES12_S12_EEEEENS4_18SM100_TMA_2SM_LOADENS4_14ComposedLayoutINS4_7SwizzleILi2ELi4ELi3EEENS4_18smem_ptr_flag_bitsILi8EEENSX_INS5_IJNSA_ILi8EEESH_EEENS5_IJSH_SC_EEEEEEEvNS4_8identityES15_S1F_vS1G_EENS_8epilogue10collective18CollectiveEpilogueINS1I_23Sm100TmaWarpSpecializedILi4ELi2ELi32ELb0ELb0EEEJNS5_IJSH_SG_SH_EEENS5_IJNSX_ISH_SC_EENSX_INS5_IJNSA_ILi32EEESB_EEENS5_IJSC_SF_EEEEEEEESJ_SK_SJ_SK_NS1I_6fusion15FusionCallbacksIS1M_NS1U_13LinCombEltActINS1I_6thread4GELUESJ_fSJ_fLNS_15FloatRoundStyleE2EEES1N_S1T_JEEENS4_5SM1004TMEM4LOAD26SM100_TMEM_LOAD_32dp32b32xENS4_13SM90_TMA_LOADENS16_INS17_ILi1ELi4ELi3EEES1A_NSX_INS5_IJS1B_S1P_EEENS5_IJS1P_SC_EEEEEEENS4_39AutoVectorizingCopyWithAssumedAlignmentILi128EEENS4_14SM90_TMA_STOREES2B_S2D_S2D_EEEvvEEEEvNT_6ParamsE,"aw",@nobits
	.sectionflags	@""
	.align	16
	.zero		1024


//--------------------- .nv.shared.reserved.0     --------------------------
	.section	.nv.shared.reserved.0,"aw",@nobits
	.weak		__nv_reservedSMEM_offset_0_alias
	.size		__nv_reservedSMEM_offset_0_alias, 0, 64
	.other		__nv_reservedSMEM_offset_0_alias,@"STO_CUDA_RESERVED_SHARED STV_DEFAULT"
__nv_reservedSMEM_offset_0_alias:
	.zero		0
.nv.shared.reserved.0:
	.zero		64
	.weak		__nv_reservedSMEM_tcgen05_partition
	.type		__nv_reservedSMEM_tcgen05_partition,@object
	.size		__nv_reservedSMEM_tcgen05_partition,(.L_0 - __nv_reservedSMEM_tcgen05_partition)
__nv_reservedSMEM_tcgen05_partition:
	.zero		32
.L_0:


//--------------------- .nv.global                --------------------------
	.section	.nv.global,"aw",@nobits
.nv.global:
	.type		_ZN39_INTERNAL_962dfd41_4_k_cu_4bebf38a_30234cute1_E,@object
	.size		_ZN39_INTERNAL_962dfd41_4_k_cu_4bebf38a_30234cute1_E,(_ZN39_INTERNAL_962dfd41_4_k_cu_4bebf38a_30234cuda3std3__45__cpo6cbeginE - _ZN39_INTERNAL_962dfd41_4_k_cu_4bebf38a_30234cute1_E)
_ZN39_INTERNAL_962dfd41_4_k_cu_4bebf38a_30234cute1_E:
	.zero		1
	.type		_ZN39_INTERNAL_962dfd41_4_k_cu_4bebf38a_30234cuda3std3__45__cpo6cbeginE,@object
	.size		_ZN39_INTERNAL_962dfd41_4_k_cu_4bebf38a_30234cuda3std3__45__cpo6cbeginE,(_ZN39_INTERNAL_962dfd41_4_k_cu_4bebf38a_30234cuda3std3__48in_placeE - _ZN39_INTERNAL_962dfd41_4_k_cu_4bebf38a_30234cuda3std3__45__cpo6cbeginE)
_ZN39_INTERNAL_962dfd41_4_k_cu_4bebf38a_30234cuda3std3__45__cpo6cbeginE:
	.zero		1
	.type		_ZN39_INTERNAL_962dfd41_4_k_cu_4bebf38a_30234cuda3std3__48in_placeE,@object
	.size		_ZN39_INTERNAL_962dfd41_4_k_cu_4bebf38a_30234cuda3std3__48in_placeE,(_ZN39_INTERNAL_962dfd41_4_k_cu_4bebf38a_30234cuda3std6ranges3__45__cpo9iter_moveE - _ZN39_INTERNAL_962dfd41_4_k_cu_4bebf38a_30234cuda3std3__48in_placeE)
_ZN39_INTERNAL_962dfd41_4_k_cu_4bebf38a_30234cuda3std3__48in_placeE:
	.zero		1
	.type		_ZN39_INTERNAL_962dfd41_4_k_cu_4bebf38a_30234cuda3std6ranges3__45__cpo9iter_moveE,@object
	.size		_ZN39_INTERNAL_962dfd41_4_k_cu_4bebf38a_30234cuda3std6ranges3__45__cpo9iter_moveE,(_ZN39_INTERNAL_962dfd41_4_k_cu_4bebf38a_30234cuda3std3__45__cpo5beginE - _ZN39_INTERNAL_962dfd41_4_k_cu_4bebf38a_30234cuda3std6ranges3__45__cpo9iter_moveE)
_ZN39_INTERNAL_962dfd41_4_k_cu_4bebf38a_30234cuda3std6ranges3__45__cpo9iter_moveE:
	.zero		1
	.type		_ZN39_INTERNAL_962dfd41_4_k_cu_4bebf38a_30234cuda3std3__45__cpo5beginE,@object
	.size		_ZN39_INTERNAL_962dfd41_4_k_cu_4bebf38a_30234cuda3std3__45__cpo5beginE,(_ZN39_INTERNAL_962dfd41_4_k_cu_4bebf38a_30234cuda3std3__441_GLOBAL__N__962dfd41_4_k_cu_4bebf38a_30236ignoreE - _ZN39_INTERNAL_962dfd41_4_k_cu_4bebf38a_30234cuda3std3__45__cpo5beginE)
_ZN39_INTERNAL_962dfd41_4_k_cu_4bebf38a_30234cuda3std3__45__cpo5beginE:
	.zero		1
	.type		_ZN39_INTERNAL_962dfd41_4_k_cu_4bebf38a_30234cuda3std3__441_GLOBAL__N__962dfd41_4_k_cu_4bebf38a_30236ignoreE,@object
	.size		_ZN39_INTERNAL_962dfd41_4_k_cu_4bebf38a_30234cuda3std3__441_GLOBAL__N__962dfd41_4_k_cu_4bebf38a_30236ignoreE,(_ZN39_INTERNAL_962dfd41_4_k_cu_4bebf38a_30234cute7productE - _ZN39_INTERNAL_962dfd41_4_k_cu_4bebf38a_30234cuda3std3__441_GLOBAL__N__962dfd41_4_k_cu_4bebf38a_30236ignoreE)
_ZN39_INTERNAL_962dfd41_4_k_cu_4bebf38a_30234cuda3std3__441_GLOBAL__N__962dfd41_4_k_cu_4bebf38a_30236ignoreE:
	.zero		1
	.type		_ZN39_INTERNAL_962dfd41_4_k_cu_4bebf38a_30234cute7productE,@object
	.size		_ZN39_INTERNAL_962dfd41_4_k_cu_4bebf38a_30234cute7productE,(_ZN39_INTERNAL_962dfd41_4_k_cu_4bebf38a_30234cuda3std3__45__cpo3endE - _ZN39_INTERNAL_962dfd41_4_k_cu_4bebf38a_30234cute7productE)
_ZN39_INTERNAL_962dfd41_4_k_cu_4bebf38a_30234cute7productE:
	.zero		1
	.type		_ZN39_INTERNAL_962dfd41_4_k_cu_4bebf38a_30234cuda3std3__45__cpo3endE,@object
	.size		_ZN39_INTERNAL_962dfd41_4_k_cu_4bebf38a_30234cuda3std3__45__cpo3endE,(_ZN39_INTERNAL_962dfd41_4_k_cu_4bebf38a_30234cuda3std3__419piecewise_constructE - _ZN39_INTERNAL_962dfd41_4_k_cu_4bebf38a_30234cuda3std3__45__cpo3endE)
_ZN39_INTERNAL_962dfd41_4_k_cu_4bebf38a_30234cuda3std3__45__cpo3endE:
	.zero		1
	.type		_ZN39_INTERNAL_962dfd41_4_k_cu_4bebf38a_30234cuda3std3__419piecewise_constructE,@object
	.size		_ZN39_INTERNAL_962dfd41_4_k_cu_4bebf38a_30234cuda3std3__419piecewise_constructE,(_ZN39_INTERNAL_962dfd41_4_k_cu_4bebf38a_30234cuda3std3__45__cpo4cendE - _ZN39_INTERNAL_962dfd41_4_k_cu_4bebf38a_30234cuda3std3__419piecewise_constructE)
_ZN39_INTERNAL_962dfd41_4_k_cu_4bebf38a_30234cuda3std3__419piecewise_constructE:
	.zero		1
	.type		_ZN39_INTERNAL_962dfd41_4_k_cu_4bebf38a_30234cuda3std3__45__cpo4cendE,@object
	.size		_ZN39_INTERNAL_962dfd41_4_k_cu_4bebf38a_30234cuda3std3__45__cpo4cendE,(_ZN39_INTERNAL_962dfd41_4_k_cu_4bebf38a_30234cuda3std6ranges3__45__cpo4swapE - _ZN39_INTERNAL_962dfd41_4_k_cu_4bebf38a_30234cuda3std3__45__cpo4cendE)
_ZN39_INTERNAL_962dfd41_4_k_cu_4bebf38a_30234cuda3std3__45__cpo4cendE:
	.zero		1
	.type		_ZN39_INTERNAL_962dfd41_4_k_cu_4bebf38a_30234cuda3std6ranges3__45__cpo4swapE,@object
	.size		_ZN39_INTERNAL_962dfd41_4_k_cu_4bebf38a_30234cuda3std6ranges3__45__cpo4swapE,(.L_11 - _ZN39_INTERNAL_962dfd41_4_k_cu_4bebf38a_30234cuda3std6ranges3__45__cpo4swapE)
_ZN39_INTERNAL_962dfd41_4_k_cu_4bebf38a_30234cuda3std6ranges3__45__cpo4swapE:
	.zero		1
.L_11:


//--------------------- .nv.constant0._ZN7cutlass13device_kernelINS_4gemm6kernel13GemmUniversalIN4cute5tupleIJiiiiEEENS1_10collective13CollectiveMmaINS1_35MainloopSm100TmaUmmaWarpSpecializedILi16ELi2ELi4ENS5_IJNS4_1CILi2EEENSA_ILi1EEESC_EEEEENS5_IJNSA_ILi128EEENSA_ILi256EEENSA_ILi64EEEEEENS_12float_e4m3_tENS5_IJlSC_lEEESJ_SK_NS4_8TiledMMAINS4_8MMA_AtomIJNS4_10MMA_TraitsINS4_25SM100_MMA_F8F6F4_2x1SM_SSEJSJ_SJ_fSF_SG_NS4_17integral_constantINS4_4UMMA5MajorELSR_0EEESS_NSP_INSQ_7ScaleInELST_0EEESU_EEEEEENS4_6LayoutINS5_IJSC_SC_SC_EEENS5_IJNSA_ILi0EEESZ_SZ_EEEEENS5_IJNS4_10UnderscoreES12_S12_EEEEENS4_18SM100_TMA_2SM_LOADENS4_14ComposedLayoutINS4_7SwizzleILi2ELi4ELi3EEENS4_18smem_ptr_flag_bitsILi8EEENSX_INS5_IJNSA_ILi8EEESH_EEENS5_IJSH_SC_EEEEEEEvNS4_8identityES15_S1F_vS1G_EENS_8epilogue10collective18CollectiveEpilogueINS1I_23Sm100TmaWarpSpecializedILi4ELi2ELi32ELb0ELb0EEEJNS5_IJSH_SG_SH_EEENS5_IJNSX_ISH_SC_EENSX_INS5_IJNSA_ILi32EEESB_EEENS5_IJSC_SF_EEEEEEEESJ_SK_SJ_SK_NS1I_6fusion15FusionCallbacksIS1M_NS1U_13LinCombEltActINS1I_6thread4GELUESJ_fSJ_fLNS_15FloatRoundStyleE2EEES1N_S1T_JEEENS4_5SM1004TMEM4LOAD26SM100_TMEM_LOAD_32dp32b32xENS4_13SM90_TMA_LOADENS16_INS17_ILi1ELi4ELi3EEES1A_NSX_INS5_IJS1B_S1P_EEENS5_IJS1P_SC_EEEEEEENS4_39AutoVectorizingCopyWithAssumedAlignmentILi128EEENS4_14SM90_TMA_STOREES2B_S2D_S2D_EEEvvEEEEvNT_6ParamsE --------------------------
	.section	.nv.constant0._ZN7cutlass13device_kernelINS_4gemm6kernel13GemmUniversalIN4cute5tupleIJiiiiEEENS1_10collective13CollectiveMmaINS1_35MainloopSm100TmaUmmaWarpSpecializedILi16ELi2ELi4ENS5_IJNS4_1CILi2EEENSA_ILi1EEESC_EEEEENS5_IJNSA_ILi128EEENSA_ILi256EEENSA_ILi64EEEEEENS_12float_e4m3_tENS5_IJlSC_lEEESJ_SK_NS4_8TiledMMAINS4_8MMA_AtomIJNS4_10MMA_TraitsINS4_25SM100_MMA_F8F6F4_2x1SM_SSEJSJ_SJ_fSF_SG_NS4_17integral_constantINS4_4UMMA5MajorELSR_0EEESS_NSP_INSQ_7ScaleInELST_0EEESU_EEEEEENS4_6LayoutINS5_IJSC_SC_SC_EEENS5_IJNSA_ILi0EEESZ_SZ_EEEEENS5_IJNS4_10UnderscoreES12_S12_EEEEENS4_18SM100_TMA_2SM_LOADENS4_14ComposedLayoutINS4_7SwizzleILi2ELi4ELi3EEENS4_18smem_ptr_flag_bitsILi8EEENSX_INS5_IJNSA_ILi8EEESH_EEENS5_IJSH_SC_EEEEEEEvNS4_8identityES15_S1F_vS1G_EENS_8epilogue10collective18CollectiveEpilogueINS1I_23Sm100TmaWarpSpecializedILi4ELi2ELi32ELb0ELb0EEEJNS5_IJSH_SG_SH_EEENS5_IJNSX_ISH_SC_EENSX_INS5_IJNSA_ILi32EEESB_EEENS5_IJSC_SF_EEEEEEEESJ_SK_SJ_SK_NS1I_6fusion15FusionCallbacksIS1M_NS1U_13LinCombEltActINS1I_6thread4GELUESJ_fSJ_fLNS_15FloatRoundStyleE2EEES1N_S1T_JEEENS4_5SM1004TMEM4LOAD26SM100_TMEM_LOAD_32dp32b32xENS4_13SM90_TMA_LOADENS16_INS17_ILi1ELi4ELi3EEES1A_NSX_INS5_IJS1B_S1P_EEENS5_IJS1P_SC_EEEEEEENS4_39AutoVectorizingCopyWithAssumedAlignmentILi128EEENS4_14SM90_TMA_STOREES2B_S2D_S2D_EEEvvEEEEvNT_6ParamsE,"a",@progbits
	.sectionflags	@""
	.align	4
.nv.constant0._ZN7cutlass13device_kernelINS_4gemm6kernel13GemmUniversalIN4cute5tupleIJiiiiEEENS1_10collective13CollectiveMmaINS1_35MainloopSm100TmaUmmaWarpSpecializedILi16ELi2ELi4ENS5_IJNS4_1CILi2EEENSA_ILi1EEESC_EEEEENS5_IJNSA_ILi128EEENSA_ILi256EEENSA_ILi64EEEEEENS_12float_e4m3_tENS5_IJlSC_lEEESJ_SK_NS4_8TiledMMAINS4_8MMA_AtomIJNS4_10MMA_TraitsINS4_25SM100_MMA_F8F6F4_2x1SM_SSEJSJ_SJ_fSF_SG_NS4_17integral_constantINS4_4UMMA5MajorELSR_0EEESS_NSP_INSQ_7ScaleInELST_0EEESU_EEEEEENS4_6LayoutINS5_IJSC_SC_SC_EEENS5_IJNSA_ILi0EEESZ_SZ_EEEEENS5_IJNS4_10UnderscoreES12_S12_EEEEENS4_18SM100_TMA_2SM_LOADENS4_14ComposedLayoutINS4_7SwizzleILi2ELi4ELi3EEENS4_18smem_ptr_flag_bitsILi8EEENSX_INS5_IJNSA_ILi8EEESH_EEENS5_IJSH_SC_EEEEEEEvNS4_8identityES15_S1F_vS1G_EENS_8epilogue10collective18CollectiveEpilogueINS1I_23Sm100TmaWarpSpecializedILi4ELi2ELi32ELb0ELb0EEEJNS5_IJSH_SG_SH_EEENS5_IJNSX_ISH_SC_EENSX_INS5_IJNSA_ILi32EEESB_EEENS5_IJSC_SF_EEEEEEEESJ_SK_SJ_SK_NS1I_6fusion15FusionCallbacksIS1M_NS1U_13LinCombEltActINS1I_6thread4GELUESJ_fSJ_fLNS_15FloatRoundStyleE2EEES1N_S1T_JEEENS4_5SM1004TMEM4LOAD26SM100_TMEM_LOAD_32dp32b32xENS4_13SM90_TMA_LOADENS16_INS17_ILi1ELi4ELi3EEES1A_NSX_INS5_IJS1B_S1P_EEENS5_IJS1P_SC_EEEEEEENS4_39AutoVectorizingCopyWithAssumedAlignmentILi128EEENS4_14SM90_TMA_STOREES2B_S2D_S2D_EEEvvEEEEvNT_6ParamsE:
	.zero		2944


//--------------------- SYMBOLS --------------------------

	.type		.nv.reservedSmem.offset0,@object
	.size		.nv.reservedSmem.offset0,0x4
	.type		.nv.reservedSmem.cap,@object
	.size		.nv.reservedSmem.cap,0x4
	.type		__assertfail,@function
